//
// Generated by NVIDIA NVVM Compiler
//
// Compiler Build ID: CL-36424714
// Cuda compilation tools, release 13.0, V13.0.88
// Based on NVVM 20.0.0
//

.version 9.0
.target sm_100
.address_size 64

	// .globl	_Z11softmax_gpuIfEvPvS0_ii
// _ZZ11softmax_gpuIfEvPvS0_iiE10shared_max has been demoted
// _ZZ11softmax_gpuIfEvPvS0_iiE10shared_sum has been demoted

.visible .entry _Z11softmax_gpuIfEvPvS0_ii(
	.param .u64 .ptr .align 1 _Z11softmax_gpuIfEvPvS0_ii_param_0,
	.param .u64 .ptr .align 1 _Z11softmax_gpuIfEvPvS0_ii_param_1,
	.param .u32 _Z11softmax_gpuIfEvPvS0_ii_param_2,
	.param .u32 _Z11softmax_gpuIfEvPvS0_ii_param_3
)
{
	.reg .pred 	%p<27>;
	.reg .b32 	%r<104>;
	.reg .b32 	%f<236>;
	.reg .b64 	%rd<44>;
	// demoted variable
	.shared .align 4 .b8 _ZZ11softmax_gpuIfEvPvS0_iiE10shared_max[4096];
	// demoted variable
	.shared .align 4 .b8 _ZZ11softmax_gpuIfEvPvS0_iiE10shared_sum[4096];
	ld.param.u64 	%rd8, [_Z11softmax_gpuIfEvPvS0_ii_param_0];
	ld.param.u64 	%rd9, [_Z11softmax_gpuIfEvPvS0_ii_param_1];
	ld.param.u32 	%r30, [_Z11softmax_gpuIfEvPvS0_ii_param_2];
	ld.param.u32 	%r31, [_Z11softmax_gpuIfEvPvS0_ii_param_3];
	cvta.to.global.u64 	%rd1, %rd9;
	cvta.to.global.u64 	%rd2, %rd8;
	mov.u32 	%r32, %tid.y;
	mov.u32 	%r33, %ntid.x;
	mov.u32 	%r34, %tid.x;
	mad.lo.s32 	%r1, %r32, %r33, %r34;
	mov.u32 	%r35, %ctaid.y;
	mov.u32 	%r36, %nctaid.x;
	mov.u32 	%r37, %ctaid.x;
	mad.lo.s32 	%r95, %r35, %r36, %r37;
	mov.u32 	%r38, %ntid.y;
	mul.lo.s32 	%r3, %r33, %r38;
	setp.ge.s32 	%p1, %r95, %r30;
	setp.ge.s32 	%p2, %r1, %r31;
	or.pred  	%p3, %p2, %p1;
	@%p3 bra 	$L__BB0_27;
	add.s32 	%r4, %r1, %r3;
	max.u32 	%r39, %r31, %r4;
	setp.lt.u32 	%p4, %r4, %r31;
	selp.u32 	%r40, 1, 0, %p4;
	add.s32 	%r41, %r4, %r40;
	sub.s32 	%r42, %r39, %r41;
	div.u32 	%r43, %r42, %r3;
	add.s32 	%r5, %r43, %r40;
	and.b32  	%r6, %r5, 3;
	add.s32 	%r7, %r4, %r3;
$L__BB0_2:
	setp.eq.s32 	%p5, %r6, 3;
	mul.lo.s32 	%r9, %r95, %r31;
	add.s32 	%r10, %r9, %r1;
	mul.wide.s32 	%rd10, %r10, 4;
	add.s64 	%rd3, %rd2, %rd10;
	ld.global.f32 	%f23, [%rd3];
	shl.b32 	%r44, %r1, 2;
	mov.u32 	%r45, _ZZ11softmax_gpuIfEvPvS0_iiE10shared_max;
	add.s32 	%r46, %r45, %r44;
	st.shared.f32 	[%r46], %f23;
	bar.sync 	0;
	ld.shared.f32 	%f231, [%r46];
	shl.b32 	%r11, %r3, 2;
	cvt.u64.u32 	%rd11, %r11;
	add.s64 	%rd4, %rd3, %rd11;
	add.s64 	%rd5, %rd4, %rd11;
	mov.u32 	%r96, %r1;
	@%p5 bra 	$L__BB0_6;
	setp.eq.s32 	%p6, %r6, 0;
	ld.global.f32 	%f24, [%rd3];
	max.f32 	%f231, %f231, %f24;
	mov.u32 	%r96, %r4;
	@%p6 bra 	$L__BB0_6;
	setp.eq.s32 	%p7, %r6, 1;
	ld.global.f32 	%f25, [%rd4];
	max.f32 	%f231, %f231, %f25;
	mov.u32 	%r96, %r7;
	@%p7 bra 	$L__BB0_6;
	add.s32 	%r96, %r7, %r3;
	ld.global.f32 	%f26, [%rd5];
	max.f32 	%f231, %f231, %f26;
$L__BB0_6:
	setp.lt.u32 	%p8, %r5, 3;
	@%p8 bra 	$L__BB0_8;
$L__BB0_7:
	add.s32 	%r47, %r96, %r9;
	mul.wide.s32 	%rd13, %r47, 4;
	add.s64 	%rd14, %rd2, %rd13;
	ld.global.f32 	%f27, [%rd14];
	max.f32 	%f28, %f231, %f27;
	add.s64 	%rd15, %rd14, %rd11;
	ld.global.f32 	%f29, [%rd15];
	max.f32 	%f30, %f28, %f29;
	add.s64 	%rd16, %rd15, %rd11;
	ld.global.f32 	%f31, [%rd16];
	max.f32 	%f32, %f30, %f31;
	add.s64 	%rd17, %rd16, %rd11;
	ld.global.f32 	%f33, [%rd17];
	max.f32 	%f231, %f32, %f33;
	add.s32 	%r96, %r11, %r96;
	setp.lt.s32 	%p9, %r96, %r31;
	@%p9 bra 	$L__BB0_7;
$L__BB0_8:
	setp.lt.u32 	%p10, %r3, 2;
	st.shared.f32 	[%r46], %f231;
	bar.sync 	0;
	@%p10 bra 	$L__BB0_13;
	mov.u32 	%r98, %r3;
$L__BB0_10:
	shr.u32 	%r17, %r98, 1;
	setp.ge.u32 	%p11, %r1, %r17;
	@%p11 bra 	$L__BB0_12;
	mov.u32 	%r52, _ZZ11softmax_gpuIfEvPvS0_iiE10shared_max;
	add.s32 	%r53, %r52, %r44;
	ld.shared.f32 	%f34, [%r53];
	shl.b32 	%r54, %r17, 2;
	add.s32 	%r55, %r53, %r54;
	ld.shared.f32 	%f35, [%r55];
	max.f32 	%f36, %f34, %f35;
	st.shared.f32 	[%r53], %f36;
$L__BB0_12:
	bar.sync 	0;
	setp.gt.u32 	%p12, %r98, 3;
	mov.u32 	%r98, %r17;
	@%p12 bra 	$L__BB0_10;
$L__BB0_13:
	setp.eq.s32 	%p13, %r6, 3;
	mov.u32 	%r57, _ZZ11softmax_gpuIfEvPvS0_iiE10shared_sum;
	add.s32 	%r58, %r57, %r44;
	mov.b32 	%r59, 0;
	st.shared.u32 	[%r58], %r59;
	bar.sync 	0;
	ld.shared.f32 	%f10, [_ZZ11softmax_gpuIfEvPvS0_iiE10shared_max];
	ld.shared.f32 	%f235, [%r58];
	mov.u32 	%r99, %r1;
	@%p13 bra 	$L__BB0_17;
	setp.eq.s32 	%p14, %r6, 0;
	ld.global.f32 	%f38, [%rd3];
	sub.f32 	%f39, %f38, %f10;
	fma.rn.f32 	%f40, %f39, 0f3BBB989D, 0f3F000000;
	cvt.sat.f32.f32 	%f41, %f40;
	mov.f32 	%f42, 0f4B400001;
	mov.f32 	%f43, 0f437C0000;
	fma.rm.f32 	%f44, %f41, %f43, %f42;
	add.f32 	%f45, %f44, 0fCB40007F;
	neg.f32 	%f46, %f45;
	fma.rn.f32 	%f47, %f39, 0f3FB8AA3B, %f46;
	fma.rn.f32 	%f48, %f39, 0f32A57060, %f47;
	mov.b32 	%r60, %f44;
	shl.b32 	%r61, %r60, 23;
	mov.b32 	%f49, %r61;
	ex2.approx.ftz.f32 	%f50, %f48;
	fma.rn.f32 	%f235, %f50, %f49, %f235;
	mov.u32 	%r99, %r4;
	@%p14 bra 	$L__BB0_17;
	setp.eq.s32 	%p15, %r6, 1;
	ld.global.f32 	%f51, [%rd4];
	sub.f32 	%f52, %f51, %f10;
	fma.rn.f32 	%f53, %f52, 0f3BBB989D, 0f3F000000;
	cvt.sat.f32.f32 	%f54, %f53;
	mov.f32 	%f55, 0f4B400001;
	mov.f32 	%f56, 0f437C0000;
	fma.rm.f32 	%f57, %f54, %f56, %f55;
	add.f32 	%f58, %f57, 0fCB40007F;
	neg.f32 	%f59, %f58;
	fma.rn.f32 	%f60, %f52, 0f3FB8AA3B, %f59;
	fma.rn.f32 	%f61, %f52, 0f32A57060, %f60;
	mov.b32 	%r62, %f57;
	shl.b32 	%r63, %r62, 23;
	mov.b32 	%f62, %r63;
	ex2.approx.ftz.f32 	%f63, %f61;
	fma.rn.f32 	%f235, %f63, %f62, %f235;
	mov.u32 	%r99, %r7;
	@%p15 bra 	$L__BB0_17;
	add.s32 	%r99, %r7, %r3;
	add.s64 	%rd19, %rd4, %rd11;
	ld.global.f32 	%f64, [%rd19];
	sub.f32 	%f65, %f64, %f10;
	fma.rn.f32 	%f66, %f65, 0f3BBB989D, 0f3F000000;
	cvt.sat.f32.f32 	%f67, %f66;
	mov.f32 	%f68, 0f4B400001;
	mov.f32 	%f69, 0f437C0000;
	fma.rm.f32 	%f70, %f67, %f69, %f68;
	add.f32 	%f71, %f70, 0fCB40007F;
	neg.f32 	%f72, %f71;
	fma.rn.f32 	%f73, %f65, 0f3FB8AA3B, %f72;
	fma.rn.f32 	%f74, %f65, 0f32A57060, %f73;
	mov.b32 	%r64, %f70;
	shl.b32 	%r65, %r64, 23;
	mov.b32 	%f75, %r65;
	ex2.approx.ftz.f32 	%f76, %f74;
	fma.rn.f32 	%f235, %f76, %f75, %f235;
$L__BB0_17:
	setp.lt.u32 	%p16, %r5, 3;
	@%p16 bra 	$L__BB0_19;
$L__BB0_18:
	cvt.u64.u32 	%rd20, %r11;
	add.s32 	%r66, %r99, %r9;
	mul.wide.s32 	%rd21, %r66, 4;
	add.s64 	%rd22, %rd2, %rd21;
	ld.global.f32 	%f77, [%rd22];
	sub.f32 	%f78, %f77, %f10;
	fma.rn.f32 	%f79, %f78, 0f3BBB989D, 0f3F000000;
	cvt.sat.f32.f32 	%f80, %f79;
	mov.f32 	%f81, 0f4B400001;
	mov.f32 	%f82, 0f437C0000;
	fma.rm.f32 	%f83, %f80, %f82, %f81;
	add.f32 	%f84, %f83, 0fCB40007F;
	neg.f32 	%f85, %f84;
	fma.rn.f32 	%f86, %f78, 0f3FB8AA3B, %f85;
	fma.rn.f32 	%f87, %f78, 0f32A57060, %f86;
	mov.b32 	%r67, %f83;
	shl.b32 	%r68, %r67, 23;
	mov.b32 	%f88, %r68;
	ex2.approx.ftz.f32 	%f89, %f87;
	fma.rn.f32 	%f90, %f89, %f88, %f235;
	add.s64 	%rd23, %rd22, %rd20;
	ld.global.f32 	%f91, [%rd23];
	sub.f32 	%f92, %f91, %f10;
	fma.rn.f32 	%f93, %f92, 0f3BBB989D, 0f3F000000;
	cvt.sat.f32.f32 	%f94, %f93;
	fma.rm.f32 	%f95, %f94, %f82, %f81;
	add.f32 	%f96, %f95, 0fCB40007F;
	neg.f32 	%f97, %f96;
	fma.rn.f32 	%f98, %f92, 0f3FB8AA3B, %f97;
	fma.rn.f32 	%f99, %f92, 0f32A57060, %f98;
	mov.b32 	%r69, %f95;
	shl.b32 	%r70, %r69, 23;
	mov.b32 	%f100, %r70;
	ex2.approx.ftz.f32 	%f101, %f99;
	fma.rn.f32 	%f102, %f101, %f100, %f90;
	add.s64 	%rd24, %rd23, %rd20;
	ld.global.f32 	%f103, [%rd24];
	sub.f32 	%f104, %f103, %f10;
	fma.rn.f32 	%f105, %f104, 0f3BBB989D, 0f3F000000;
	cvt.sat.f32.f32 	%f106, %f105;
	fma.rm.f32 	%f107, %f106, %f82, %f81;
	add.f32 	%f108, %f107, 0fCB40007F;
	neg.f32 	%f109, %f108;
	fma.rn.f32 	%f110, %f104, 0f3FB8AA3B, %f109;
	fma.rn.f32 	%f111, %f104, 0f32A57060, %f110;
	mov.b32 	%r71, %f107;
	shl.b32 	%r72, %r71, 23;
	mov.b32 	%f112, %r72;
	ex2.approx.ftz.f32 	%f113, %f111;
	fma.rn.f32 	%f114, %f113, %f112, %f102;
	add.s64 	%rd25, %rd24, %rd20;
	ld.global.f32 	%f115, [%rd25];
	sub.f32 	%f116, %f115, %f10;
	fma.rn.f32 	%f117, %f116, 0f3BBB989D, 0f3F000000;
	cvt.sat.f32.f32 	%f118, %f117;
	fma.rm.f32 	%f119, %f118, %f82, %f81;
	add.f32 	%f120, %f119, 0fCB40007F;
	neg.f32 	%f121, %f120;
	fma.rn.f32 	%f122, %f116, 0f3FB8AA3B, %f121;
	fma.rn.f32 	%f123, %f116, 0f32A57060, %f122;
	mov.b32 	%r73, %f119;
	shl.b32 	%r74, %r73, 23;
	mov.b32 	%f124, %r74;
	ex2.approx.ftz.f32 	%f125, %f123;
	fma.rn.f32 	%f235, %f125, %f124, %f114;
	add.s32 	%r99, %r11, %r99;
	setp.lt.s32 	%p17, %r99, %r31;
	@%p17 bra 	$L__BB0_18;
$L__BB0_19:
	setp.lt.u32 	%p18, %r3, 2;
	shl.b32 	%r75, %r1, 2;
	mov.u32 	%r76, _ZZ11softmax_gpuIfEvPvS0_iiE10shared_sum;
	add.s32 	%r22, %r76, %r75;
	st.shared.f32 	[%r22], %f235;
	bar.sync 	0;
	mov.u32 	%r102, %r3;
	@%p18 bra 	$L__BB0_20;
	bra.uni 	$L__BB0_28;
$L__BB0_20:
	setp.eq.s32 	%p21, %r6, 3;
	ld.shared.f32 	%f20, [_ZZ11softmax_gpuIfEvPvS0_iiE10shared_max];
	ld.shared.f32 	%f21, [_ZZ11softmax_gpuIfEvPvS0_iiE10shared_sum];
	mov.u32 	%r101, %r1;
	@%p21 bra 	$L__BB0_24;
	setp.eq.s32 	%p22, %r6, 0;
	ld.global.f32 	%f129, [%rd3];
	sub.f32 	%f130, %f129, %f20;
	fma.rn.f32 	%f131, %f130, 0f3BBB989D, 0f3F000000;
	cvt.sat.f32.f32 	%f132, %f131;
	mov.f32 	%f133, 0f4B400001;
	mov.f32 	%f134, 0f437C0000;
	fma.rm.f32 	%f135, %f132, %f134, %f133;
	add.f32 	%f136, %f135, 0fCB40007F;
	neg.f32 	%f137, %f136;
	fma.rn.f32 	%f138, %f130, 0f3FB8AA3B, %f137;
	fma.rn.f32 	%f139, %f130, 0f32A57060, %f138;
	mov.b32 	%r79, %f135;
	shl.b32 	%r80, %r79, 23;
	mov.b32 	%f140, %r80;
	ex2.approx.ftz.f32 	%f141, %f139;
	mul.f32 	%f142, %f141, %f140;
	div.rn.f32 	%f143, %f142, %f21;
	mul.wide.s32 	%rd26, %r10, 4;
	add.s64 	%rd6, %rd1, %rd26;
	st.global.f32 	[%rd6], %f143;
	mov.u32 	%r101, %r4;
	@%p22 bra 	$L__BB0_24;
	cvt.u64.u32 	%rd27, %r11;
	setp.eq.s32 	%p23, %r6, 1;
	ld.global.f32 	%f144, [%rd4];
	sub.f32 	%f145, %f144, %f20;
	fma.rn.f32 	%f146, %f145, 0f3BBB989D, 0f3F000000;
	cvt.sat.f32.f32 	%f147, %f146;
	mov.f32 	%f148, 0f4B400001;
	mov.f32 	%f149, 0f437C0000;
	fma.rm.f32 	%f150, %f147, %f149, %f148;
	add.f32 	%f151, %f150, 0fCB40007F;
	neg.f32 	%f152, %f151;
	fma.rn.f32 	%f153, %f145, 0f3FB8AA3B, %f152;
	fma.rn.f32 	%f154, %f145, 0f32A57060, %f153;
	mov.b32 	%r81, %f150;
	shl.b32 	%r82, %r81, 23;
	mov.b32 	%f155, %r82;
	ex2.approx.ftz.f32 	%f156, %f154;
	mul.f32 	%f157, %f156, %f155;
	div.rn.f32 	%f158, %f157, %f21;
	add.s64 	%rd7, %rd6, %rd27;
	st.global.f32 	[%rd7], %f158;
	mov.u32 	%r101, %r7;
	@%p23 bra 	$L__BB0_24;
	add.s32 	%r101, %r7, %r3;
	add.s32 	%r83, %r9, %r1;
	mul.wide.s32 	%rd29, %r83, 4;
	add.s64 	%rd30, %rd2, %rd29;
	add.s64 	%rd31, %rd30, %rd27;
	add.s64 	%rd32, %rd31, %rd27;
	ld.global.f32 	%f159, [%rd32];
	sub.f32 	%f160, %f159, %f20;
	fma.rn.f32 	%f161, %f160, 0f3BBB989D, 0f3F000000;
	cvt.sat.f32.f32 	%f162, %f161;
	mov.f32 	%f163, 0f4B400001;
	mov.f32 	%f164, 0f437C0000;
	fma.rm.f32 	%f165, %f162, %f164, %f163;
	add.f32 	%f166, %f165, 0fCB40007F;
	neg.f32 	%f167, %f166;
	fma.rn.f32 	%f168, %f160, 0f3FB8AA3B, %f167;
	fma.rn.f32 	%f169, %f160, 0f32A57060, %f168;
	mov.b32 	%r84, %f165;
	shl.b32 	%r85, %r84, 23;
	mov.b32 	%f170, %r85;
	ex2.approx.ftz.f32 	%f171, %f169;
	mul.f32 	%f172, %f171, %f170;
	div.rn.f32 	%f173, %f172, %f21;
	add.s64 	%rd33, %rd7, %rd27;
	st.global.f32 	[%rd33], %f173;
$L__BB0_24:
	setp.lt.u32 	%p24, %r5, 3;
	@%p24 bra 	$L__BB0_26;
$L__BB0_25:
	cvt.u64.u32 	%rd34, %r11;
	add.s32 	%r86, %r101, %r9;
	mul.wide.s32 	%rd35, %r86, 4;
	add.s64 	%rd36, %rd2, %rd35;
	ld.global.f32 	%f174, [%rd36];
	sub.f32 	%f175, %f174, %f20;
	fma.rn.f32 	%f176, %f175, 0f3BBB989D, 0f3F000000;
	cvt.sat.f32.f32 	%f177, %f176;
	mov.f32 	%f178, 0f4B400001;
	mov.f32 	%f179, 0f437C0000;
	fma.rm.f32 	%f180, %f177, %f179, %f178;
	add.f32 	%f181, %f180, 0fCB40007F;
	neg.f32 	%f182, %f181;
	fma.rn.f32 	%f183, %f175, 0f3FB8AA3B, %f182;
	fma.rn.f32 	%f184, %f175, 0f32A57060, %f183;
	mov.b32 	%r87, %f180;
	shl.b32 	%r88, %r87, 23;
	mov.b32 	%f185, %r88;
	ex2.approx.ftz.f32 	%f186, %f184;
	mul.f32 	%f187, %f186, %f185;
	div.rn.f32 	%f188, %f187, %f21;
	add.s64 	%rd37, %rd1, %rd35;
	st.global.f32 	[%rd37], %f188;
	add.s64 	%rd38, %rd36, %rd34;
	ld.global.f32 	%f189, [%rd38];
	sub.f32 	%f190, %f189, %f20;
	fma.rn.f32 	%f191, %f190, 0f3BBB989D, 0f3F000000;
	cvt.sat.f32.f32 	%f192, %f191;
	fma.rm.f32 	%f193, %f192, %f179, %f178;
	add.f32 	%f194, %f193, 0fCB40007F;
	neg.f32 	%f195, %f194;
	fma.rn.f32 	%f196, %f190, 0f3FB8AA3B, %f195;
	fma.rn.f32 	%f197, %f190, 0f32A57060, %f196;
	mov.b32 	%r89, %f193;
	shl.b32 	%r90, %r89, 23;
	mov.b32 	%f198, %r90;
	ex2.approx.ftz.f32 	%f199, %f197;
	mul.f32 	%f200, %f199, %f198;
	div.rn.f32 	%f201, %f200, %f21;
	add.s64 	%rd39, %rd37, %rd34;
	st.global.f32 	[%rd39], %f201;
	add.s64 	%rd40, %rd38, %rd34;
	ld.global.f32 	%f202, [%rd40];
	sub.f32 	%f203, %f202, %f20;
	fma.rn.f32 	%f204, %f203, 0f3BBB989D, 0f3F000000;
	cvt.sat.f32.f32 	%f205, %f204;
	fma.rm.f32 	%f206, %f205, %f179, %f178;
	add.f32 	%f207, %f206, 0fCB40007F;
	neg.f32 	%f208, %f207;
	fma.rn.f32 	%f209, %f203, 0f3FB8AA3B, %f208;
	fma.rn.f32 	%f210, %f203, 0f32A57060, %f209;
	mov.b32 	%r91, %f206;
	shl.b32 	%r92, %r91, 23;
	mov.b32 	%f211, %r92;
	ex2.approx.ftz.f32 	%f212, %f210;
	mul.f32 	%f213, %f212, %f211;
	div.rn.f32 	%f214, %f213, %f21;
	add.s64 	%rd41, %rd39, %rd34;
	st.global.f32 	[%rd41], %f214;
	add.s64 	%rd42, %rd40, %rd34;
	ld.global.f32 	%f215, [%rd42];
	sub.f32 	%f216, %f215, %f20;
	fma.rn.f32 	%f217, %f216, 0f3BBB989D, 0f3F000000;
	cvt.sat.f32.f32 	%f218, %f217;
	fma.rm.f32 	%f219, %f218, %f179, %f178;
	add.f32 	%f220, %f219, 0fCB40007F;
	neg.f32 	%f221, %f220;
	fma.rn.f32 	%f222, %f216, 0f3FB8AA3B, %f221;
	fma.rn.f32 	%f223, %f216, 0f32A57060, %f222;
	mov.b32 	%r93, %f219;
	shl.b32 	%r94, %r93, 23;
	mov.b32 	%f224, %r94;
	ex2.approx.ftz.f32 	%f225, %f223;
	mul.f32 	%f226, %f225, %f224;
	div.rn.f32 	%f227, %f226, %f21;
	add.s64 	%rd43, %rd41, %rd34;
	st.global.f32 	[%rd43], %f227;
	add.s32 	%r101, %r11, %r101;
	setp.lt.s32 	%p25, %r101, %r31;
	@%p25 bra 	$L__BB0_25;
$L__BB0_26:
	add.s32 	%r29, %r95, %r30;
	setp.lt.s32 	%p26, %r95, 0;
	mov.u32 	%r95, %r29;
	@%p26 bra 	$L__BB0_2;
$L__BB0_27:
	ret;
$L__BB0_28:
	shr.u32 	%r26, %r102, 1;
	setp.ge.u32 	%p19, %r1, %r26;
	@%p19 bra 	$L__BB0_30;
	shl.b32 	%r77, %r26, 2;
	add.s32 	%r78, %r22, %r77;
	ld.shared.f32 	%f126, [%r78];
	ld.shared.f32 	%f127, [%r22];
	add.f32 	%f128, %f126, %f127;
	st.shared.f32 	[%r22], %f128;
$L__BB0_30:
	bar.sync 	0;
	setp.lt.u32 	%p20, %r102, 4;
	mov.u32 	%r102, %r26;
	@%p20 bra 	$L__BB0_20;
	bra.uni 	$L__BB0_28;

}


// ===== COMPILED SASS (sm_100) =====

	.target	sm_100

	.elftype	@"ET_EXEC"


//--------------------- .note.nv.tkinfo           --------------------------
	.section	.note.nv.tkinfo,"",@"SHT_NOTE"
	.sectionflags	@"SHF_NOTE_NV_TKINFO"
	.tkinfo
        /*0018*/ 	.word	0x00000002
        /*0030*/ 	.string	""
        /*0030*/ 	.string	"ptxas"
        /*0030*/ 	.string	"Cuda compilation tools, release 13.0, V13.0.88"
        /*0030*/ 	.string	"Build cuda_13.0.r13.0/compiler.36424714_0"
        /*0030*/ 	.string	"-arch sm_100 -m 64 "



//--------------------- .note.nv.cuinfo           --------------------------
	.section	.note.nv.cuinfo,"",@"SHT_NOTE"
	.sectionflags	@"SHF_NOTE_NV_CUINFO"
        /*0018*/ 	.short	0x0002
        /*001a*/ 	.short	0x0064
        /*001c*/ 	.short	0x0082
	.zero		2


//--------------------- .nv.info                  --------------------------
	.section	.nv.info,"",@"SHT_CUDA_INFO"
	.align	4


	//----- nvinfo : EIATTR_REGCOUNT
	.align		4
        /*0000*/ 	.byte	0x04, 0x2f
        /*0002*/ 	.short	(.L_1 - .L_0)
	.align		4
.L_0:
        /*0004*/ 	.word	index@(_Z11softmax_gpuIfEvPvS0_ii)
        /*0008*/ 	.word	0x00000020


	//----- nvinfo : EIATTR_FRAME_SIZE
	.align		4
.L_1:
        /*000c*/ 	.byte	0x04, 0x11
        /*000e*/ 	.short	(.L_3 - .L_2)
	.align		4
.L_2:
        /*0010*/ 	.word	index@($__internal_0_$__cuda_sm3x_div_rn_noftz_f32_slowpath)
        /*0014*/ 	.word	0x00000000


	//----- nvinfo : EIATTR_FRAME_SIZE
	.align		4
.L_3:
        /*0018*/ 	.byte	0x04, 0x11
        /*001a*/ 	.short	(.L_5 - .L_4)
	.align		4
.L_4:
        /*001c*/ 	.word	index@(_Z11softmax_gpuIfEvPvS0_ii)
        /*0020*/ 	.word	0x00000000


	//----- nvinfo : EIATTR_MIN_STACK_SIZE
	.align		4
.L_5:
        /*0024*/ 	.byte	0x04, 0x12
        /*0026*/ 	.short	(.L_7 - .L_6)
	.align		4
.L_6:
        /*0028*/ 	.word	index@(_Z11softmax_gpuIfEvPvS0_ii)
        /*002c*/ 	.word	0x00000000
.L_7:


//--------------------- .nv.compat                --------------------------
	.section	.nv.compat,"",@"SHT_CUDA_COMPAT_INFO"
	.align	4
        /*0000*/ 	.byte	0x02, 0x09, 0x00, 0x00, 0x02, 0x02, 0x01, 0x00, 0x02, 0x05, 0x05, 0x00, 0x03, 0x07, 0x01, 0x01
        /*0010*/ 	.byte	0x02, 0x03, 0x00, 0x00, 0x02, 0x06, 0x01, 0x00, 0x04, 0x0b, 0x08, 0x00, 0x01, 0x00, 0x00, 0x00
        /*0020*/ 	.byte	0x00, 0x00, 0x00, 0x00


//--------------------- .nv.info._Z11softmax_gpuIfEvPvS0_ii --------------------------
	.section	.nv.info._Z11softmax_gpuIfEvPvS0_ii,"",@"SHT_CUDA_INFO"
	.sectionflags	@""
	.align	4


	//----- nvinfo : EIATTR_CUDA_API_VERSION
	.align		4
        /*0000*/ 	.byte	0x04, 0x37
        /*0002*/ 	.short	(.L_9 - .L_8)
.L_8:
        /*0004*/ 	.word	0x00000082


	//----- nvinfo : EIATTR_KPARAM_INFO
	.align		4
.L_9:
        /*0008*/ 	.byte	0x04, 0x17
        /*000a*/ 	.short	(.L_11 - .L_10)
.L_10:
        /*000c*/ 	.word	0x00000000
        /*0010*/ 	.short	0x0003
        /*0012*/ 	.short	0x0014
        /*0014*/ 	.byte	0x00, 0xf0, 0x11, 0x00


	//----- nvinfo : EIATTR_KPARAM_INFO
	.align		4
.L_11:
        /*0018*/ 	.byte	0x04, 0x17
        /*001a*/ 	.short	(.L_13 - .L_12)
.L_12:
        /*001c*/ 	.word	0x00000000
        /*0020*/ 	.short	0x0002
        /*0022*/ 	.short	0x0010
        /*0024*/ 	.byte	0x00, 0xf0, 0x11, 0x00


	//----- nvinfo : EIATTR_KPARAM_INFO
	.align		4
.L_13:
        /*0028*/ 	.byte	0x04, 0x17
        /*002a*/ 	.short	(.L_15 - .L_14)
.L_14:
        /*002c*/ 	.word	0x00000000
        /*0030*/ 	.short	0x0001
        /*0032*/ 	.short	0x0008
        /*0034*/ 	.byte	0x00, 0xf5, 0x21, 0x00


	//----- nvinfo : EIATTR_KPARAM_INFO
	.align		4
.L_15:
        /*0038*/ 	.byte	0x04, 0x17
        /*003a*/ 	.short	(.L_17 - .L_16)
.L_16:
        /*003c*/ 	.word	0x00000000
        /*0040*/ 	.short	0x0000
        /*0042*/ 	.short	0x0000
        /*0044*/ 	.byte	0x00, 0xf5, 0x21, 0x00


	//----- nvinfo : EIATTR_SPARSE_MMA_MASK
	.align		4
.L_17:
        /*0048*/ 	.byte	0x03, 0x50
        /*004a*/ 	.short	0x0000


	//----- nvinfo : EIATTR_MAXREG_COUNT
	.align		4
        /*004c*/ 	.byte	0x03, 0x1b
        /*004e*/ 	.short	0x00ff


	//----- nvinfo : EIATTR_NUM_BARRIERS
	.align		4
        /*0050*/ 	.byte	0x02, 0x4c
        /*0052*/ 	.byte	0x01
	.zero		1


	//----- nvinfo : EIATTR_MERCURY_ISA_VERSION
	.align		4
        /*0054*/ 	.byte	0x03, 0x5f
        /*0056*/ 	.short	0x0101


	//----- nvinfo : EIATTR_VRC_CTA_INIT_COUNT
	.align		4
        /*0058*/ 	.byte	0x02, 0x4a
	.zero		1
	.zero		1


	//----- nvinfo : EIATTR_EXIT_INSTR_OFFSETS
	.align		4
        /*005c*/ 	.byte	0x04, 0x1c
        /*005e*/ 	.short	(.L_19 - .L_18)


	//   ....[0]....
.L_18:
        /*0060*/ 	.word	0x000000e0


	//   ....[1]....
        /*0064*/ 	.word	0x00001ed0


	//----- nvinfo : EIATTR_CRS_STACK_SIZE
	.align		4
.L_19:
        /*0068*/ 	.byte	0x04, 0x1e
        /*006a*/ 	.short	(.L_21 - .L_20)
.L_20:
        /*006c*/ 	.word	0x00000000


	//----- nvinfo : EIATTR_CBANK_PARAM_SIZE
	.align		4
.L_21:
        /*0070*/ 	.byte	0x03, 0x19
        /*0072*/ 	.short	0x0018


	//----- nvinfo : EIATTR_PARAM_CBANK
	.align		4
        /*0074*/ 	.byte	0x04, 0x0a
        /*0076*/ 	.short	(.L_23 - .L_22)
	.align		4
.L_22:
        /*0078*/ 	.word	index@(.nv.constant0._Z11softmax_gpuIfEvPvS0_ii)
        /*007c*/ 	.short	0x0380
        /*007e*/ 	.short	0x0018


	//----- nvinfo : EIATTR_SW_WAR
	.align		4
.L_23:
        /*0080*/ 	.byte	0x04, 0x36
        /*0082*/ 	.short	(.L_25 - .L_24)
.L_24:
        /*0084*/ 	.word	0x00000008
.L_25:


//--------------------- .nv.callgraph             --------------------------
	.section	.nv.callgraph,"",@"SHT_CUDA_CALLGRAPH"
	.align	4
	.sectionentsize	8
	.align		4
        /*0000*/ 	.word	0x00000000
	.align		4
        /*0004*/ 	.word	0xffffffff
	.align		4
        /*0008*/ 	.word	0x00000000
	.align		4
        /*000c*/ 	.word	0xfffffffe
	.align		4
        /*0010*/ 	.word	0x00000000
	.align		4
        /*0014*/ 	.word	0xfffffffd
	.align		4
        /*0018*/ 	.word	0x00000000
	.align		4
        /*001c*/ 	.word	0xfffffffc


//--------------------- .text._Z11softmax_gpuIfEvPvS0_ii --------------------------
	.section	.text._Z11softmax_gpuIfEvPvS0_ii,"ax",@progbits
	.align	128
        .global         _Z11softmax_gpuIfEvPvS0_ii
        .type           _Z11softmax_gpuIfEvPvS0_ii,@function
        .size           _Z11softmax_gpuIfEvPvS0_ii,(.L_x_48 - _Z11softmax_gpuIfEvPvS0_ii)
        .other          _Z11softmax_gpuIfEvPvS0_ii,@"STO_CUDA_ENTRY STV_DEFAULT"
_Z11softmax_gpuIfEvPvS0_ii:
.text._Z11softmax_gpuIfEvPvS0_ii:
[----:B------:R-:W-:Y:S01]  /*0000*/  LDC R1, c[0x0][0x37c] ;  /* 0x0000df00ff017b82 */ /* 0x000fe20000000800 */
[----:B------:R-:W0:Y:S07]  /*0010*/  S2R R20, SR_TID.Y ;  /* 0x0000000000147919 */ /* 0x000e2e0000002200 */
[----:B------:R-:W-:Y:S01]  /*0020*/  S2UR UR4, SR_CTAID.Y ;  /* 0x00000000000479c3 */ /* 0x000fe20000002600 */
[----:B------:R-:W0:Y:S01]  /*0030*/  LDCU UR7, c[0x0][0x360] ;  /* 0x00006c00ff0777ac */ /* 0x000e220008000800 */
[----:B------:R-:W0:Y:S01]  /*0040*/  S2R R3, SR_TID.X ;  /* 0x0000000000037919 */ /* 0x000e220000002100 */
[----:B------:R-:W1:Y:S05]  /*0050*/  LDCU UR5, c[0x0][0x370] ;  /* 0x00006e00ff0577ac */ /* 0x000e6a0008000800 */
[----:B------:R-:W1:Y:S08]  /*0060*/  S2UR UR6, SR_CTAID.X ;  /* 0x00000000000679c3 */ /* 0x000e700000002500 */
[----:B------:R-:W2:Y:S08]  /*0070*/  LDC.64 R4, c[0x0][0x390] ;  /* 0x0000e400ff047b82 */ /* 0x000eb00000000a00 */
[----:B------:R-:W3:Y:S01]  /*0080*/  LDC R11, c[0x0][0x364] ;  /* 0x0000d900ff0b7b82 */ /* 0x000ee20000000800 */
[----:B-1----:R-:W-:Y:S01]  /*0090*/  UIMAD UR4, UR4, UR5, UR6 ;  /* 0x00000005040472a4 */ /* 0x002fe2000f8e0206 */
[----:B0-----:R-:W-:-:S05]  /*00a0*/  IMAD R20, R20, UR7, R3 ;  /* 0x0000000714147c24 */ /* 0x001fca000f8e0203 */
[----:B--2---:R-:W-:-:S04]  /*00b0*/  ISETP.LE.AND P0, PT, R4, UR4, PT ;  /* 0x0000000404007c0c */ /* 0x004fc8000bf03270 */
[----:B------:R-:W-:Y:S01]  /*00c0*/  ISETP.GE.OR P0, PT, R20, R5, P0 ;  /* 0x000000051400720c */ /* 0x000fe20000706670 */
[----:B---3--:R-:W-:-:S12]  /*00d0*/  IMAD R11, R11, UR7, RZ ;  /* 0x000000070b0b7c24 */ /* 0x008fd8000f8e02ff */
[----:B------:R-:W-:Y:S05]  /*00e0*/  @P0 EXIT ;  /* 0x000000000000094d */ /* 0x000fea0003800000 */
[----:B------:R-:W0:Y:S01]  /*00f0*/  I2F.U32.RP R0, R11 ;  /* 0x0000000b00007306 */ /* 0x000e220000209000 */
[----:B------:R-:W-:Y:S01]  /*0100*/  IMAD.IADD R10, R20, 0x1, R11 ;  /* 0x00000001140a7824 */ /* 0x000fe200078e020b */
[----:B------:R-:W-:Y:S01]  /*0110*/  IADD3 R7, PT, PT, RZ, -R11, RZ ;  /* 0x8000000bff077210 */ /* 0x000fe20007ffe0ff */
[----:B------:R-:W1:Y:S01]  /*0120*/  LDCU.64 UR10, c[0x0][0x358] ;  /* 0x00006b00ff0a77ac */ /* 0x000e620008000a00 */
[----:B------:R-:W-:Y:S02]  /*0130*/  ISETP.NE.U32.AND P2, PT, R11, RZ, PT ;  /* 0x000000ff0b00720c */ /* 0x000fe40003f45070 */
[CC--:B------:R-:W-:Y:S02]  /*0140*/  ISETP.GE.U32.AND P0, PT, R10.reuse, R5.reuse, PT ;  /* 0x000000050a00720c */ /* 0x0c0fe40003f06070 */
[----:B------:R-:W-:Y:S02]  /*0150*/  VIMNMX.U32 R5, PT, PT, R10, R5, !PT ;  /* 0x000000050a057248 */ /* 0x000fe40007fe0000 */
[----:B------:R-:W-:-:S02]  /*0160*/  SEL R9, RZ, 0x1, P0 ;  /* 0x00000001ff097807 */ /* 0x000fc40000000000 */
[-C--:B------:R-:W-:Y:S01]  /*0170*/  IADD3 R8, PT, PT, R11, R10.reuse, RZ ;  /* 0x0000000a0b087210 */ /* 0x080fe20007ffe0ff */
[----:B0-----:R-:W0:Y:S02]  /*0180*/  MUFU.RCP R0, R0 ;  /* 0x0000000000007308 */ /* 0x001e240000001000 */
[----:B0-----:R-:W-:Y:S02]  /*0190*/  IADD3 R2, PT, PT, R0, 0xffffffe, RZ ;  /* 0x0ffffffe00027810 */ /* 0x001fe40007ffe0ff */
[----:B------:R-:W-:-:S04]  /*01a0*/  IADD3 R0, PT, PT, R5, -R10, -R9 ;  /* 0x8000000a05007210 */ /* 0x000fc80007ffe809 */
[----:B------:R0:W2:Y:S02]  /*01b0*/  F2I.FTZ.U32.TRUNC.NTZ R3, R2 ;  /* 0x0000000200037305 */ /* 0x0000a4000021f000 */
[----:B0-----:R-:W-:Y:S02]  /*01c0*/  HFMA2 R2, -RZ, RZ, 0, 0 ;  /* 0x00000000ff027431 */ /* 0x001fe400000001ff */
[----:B--2---:R-:W-:-:S04]  /*01d0*/  IMAD R7, R7, R3, RZ ;  /* 0x0000000307077224 */ /* 0x004fc800078e02ff */
[----:B------:R-:W-:-:S06]  /*01e0*/  IMAD.HI.U32 R3, R3, R7, R2 ;  /* 0x0000000703037227 */ /* 0x000fcc00078e0002 */
[----:B------:R-:W-:-:S05]  /*01f0*/  IMAD.HI.U32 R2, R3, R0, RZ ;  /* 0x0000000003027227 */ /* 0x000fca00078e00ff */
[----:B------:R-:W-:-:S05]  /*0200*/  IADD3 R3, PT, PT, -R2, RZ, RZ ;  /* 0x000000ff02037210 */ /* 0x000fca0007ffe1ff */
[----:B------:R-:W-:-:S05]  /*0210*/  IMAD R0, R11, R3, R0 ;  /* 0x000000030b007224 */ /* 0x000fca00078e0200 */
[----:B------:R-:W-:-:S13]  /*0220*/  ISETP.GE.U32.AND P0, PT, R0, R11, PT ;  /* 0x0000000b0000720c */ /* 0x000fda0003f06070 */
[----:B------:R-:W-:Y:S01]  /*0230*/  @P0 IMAD.IADD R0, R0, 0x1, -R11 ;  /* 0x0000000100000824 */ /* 0x000fe200078e0a0b */
[----:B------:R-:W-:-:S04]  /*0240*/  @P0 IADD3 R2, PT, PT, R2, 0x1, RZ ;  /* 0x0000000102020810 */ /* 0x000fc80007ffe0ff */
[----:B------:R-:W-:-:S13]  /*0250*/  ISETP.GE.U32.AND P1, PT, R0, R11, PT ;  /* 0x0000000b0000720c */ /* 0x000fda0003f26070 */
[----:B------:R-:W-:Y:S02]  /*0260*/  @P1 IADD3 R2, PT, PT, R2, 0x1, RZ ;  /* 0x0000000102021810 */ /* 0x000fe40007ffe0ff */
[----:B------:R-:W-:-:S05]  /*0270*/  @!P2 LOP3.LUT R2, RZ, R11, RZ, 0x33, !PT ;  /* 0x0000000bff02a212 */ /* 0x000fca00078e33ff */
[----:B------:R-:W-:-:S05]  /*0280*/  IMAD.IADD R9, R9, 0x1, R2 ;  /* 0x0000000109097824 */ /* 0x000fca00078e0202 */
[----:B-1----:R-:W-:-:S07]  /*0290*/  LOP3.LUT R7, R9, 0x3, RZ, 0xc0, !PT ;  /* 0x0000000309077812 */ /* 0x002fce00078ec0ff */
.L_x_35:
[----:B--2---:R-:W0:Y:S08]  /*02a0*/  LDC R3, c[0x0][0x394] ;  /* 0x0000e500ff037b82 */ /* 0x004e300000000800 */
[----:B-1-3--:R-:W1:Y:S08]  /*02b0*/  LDC.64 R4, c[0x0][0x380] ;  /* 0x0000e000ff047b82 */ /* 0x00ae700000000a00 */
[----:B------:R-:W2:Y:S01]  /*02c0*/  S2UR UR6, SR_CgaCtaId ;  /* 0x00000000000679c3 */ /* 0x000ea20000008800 */
[----:B------:R-:W-:Y:S01]  /*02d0*/  UMOV UR5, 0x400 ;  /* 0x0000040000057882 */ /* 0x000fe20000000000 */
[----:B------:R-:W3:Y:S01]  /*02e0*/  LDCU UR7, c[0x0][0x390] ;  /* 0x00007200ff0777ac */ /* 0x000ee20008000800 */
[----:B0-----:R-:W-:-:S04]  /*02f0*/  IMAD R2, R3, UR4, R20 ;  /* 0x0000000403027c24 */ /* 0x001fc8000f8e0214 */
[----:B-1----:R-:W-:-:S05]  /*0300*/  IMAD.WIDE R14, R2, 0x4, R4 ;  /* 0x00000004020e7825 */ /* 0x002fca00078e0204 */
[----:B----4-:R-:W4:Y:S01]  /*0310*/  LDG.E R19, desc[UR10][R14.64] ;  /* 0x0000000a0e137981 */ /* 0x010f22000c1e1900 */
[----:B------:R-:W-:Y:S01]  /*0320*/  ISETP.NE.AND P1, PT, R7, 0x3, PT ;  /* 0x000000030700780c */ /* 0x000fe20003f25270 */
[----:B------:R-:W-:Y:S01]  /*0330*/  BSSY.RECONVERGENT B0, `(.L_x_0) ;  /* 0x000001d000007945 */ /* 0x000fe20003800200 */
[----:B--2---:R-:W-:Y:S01]  /*0340*/  ULEA UR5, UR6, UR5, 0x18 ;  /* 0x0000000506057291 */ /* 0x004fe2000f8ec0ff */
[----:B------:R-:W-:Y:S01]  /*0350*/  SHF.L.U32 R6, R11, 0x2, RZ ;  /* 0x000000020b067819 */ /* 0x000fe200000006ff */
[----:B------:R-:W-:Y:S01]  /*0360*/  IMAD.MOV.U32 R26, RZ, RZ, R20 ;  /* 0x000000ffff1a7224 */ /* 0x000fe200078e0014 */
[----:B------:R-:W-:Y:S01]  /*0370*/  UMOV UR6, UR4 ;  /* 0x0000000400067c82 */ /* 0x000fe20008000000 */
[----:B---3--:R-:W-:Y:S01]  /*0380*/  UIADD3 UR4, UPT, UPT, UR4, UR7, URZ ;  /* 0x0000000704047290 */ /* 0x008fe2000fffe0ff */
[----:B------:R-:W-:Y:S01]  /*0390*/  IADD3 R12, P2, PT, R14, R6, RZ ;  /* 0x000000060e0c7210 */ /* 0x000fe20007f5e0ff */
[----:B------:R-:W-:Y:S01]  /*03a0*/  UISETP.GE.AND UP0, UPT, UR6, URZ, UPT ;  /* 0x000000ff0600728c */ /* 0x000fe2000bf06270 */
[----:B------:R-:W-:-:S02]  /*03b0*/  LEA R0, R20, UR5, 0x2 ;  /* 0x0000000514007c11 */ /* 0x000fc4000f8e10ff */
[----:B------:R-:W-:Y:S02]  /*03c0*/  IADD3.X R13, PT, PT, RZ, R15, RZ, P2, !PT ;  /* 0x0000000fff0d7210 */ /* 0x000fe400017fe4ff */
[----:B------:R-:W-:Y:S02]  /*03d0*/  IADD3 R16, P2, PT, R6, R12, RZ ;  /* 0x0000000c06107210 */ /* 0x000fe40007f5e0ff */
[----:B------:R-:W-:Y:S02]  /*03e0*/  ISETP.GE.U32.AND P0, PT, R9, 0x3, PT ;  /* 0x000000030900780c */ /* 0x000fe40003f06070 */
[----:B------:R-:W-:Y:S01]  /*03f0*/  IADD3.X R17, PT, PT, RZ, R13, RZ, P2, !PT ;  /* 0x0000000dff117210 */ /* 0x000fe200017fe4ff */
[----:B----4-:R0:W-:Y:S01]  /*0400*/  STS [R0], R19 ;  /* 0x0000001300007388 */ /* 0x0101e20000000800 */
[----:B------:R-:W-:Y:S06]  /*0410*/  BAR.SYNC.DEFER_BLOCKING 0x0 ;  /* 0x0000000000007b1d */ /* 0x000fec0000010000 */
[----:B------:R0:W1:Y:S01]  /*0420*/  LDS R21, [R0] ;  /* 0x0000000000157984 */ /* 0x0000620000000800 */
[----:B------:R-:W-:Y:S05]  /*0430*/  @!P1 BRA `(.L_x_1) ;  /* 0x0000000000309947 */ /* 0x000fea0003800000 */
[----:B------:R-:W1:Y:S01]  /*0440*/  LDG.E R18, desc[UR10][R14.64] ;  /* 0x0000000a0e127981 */ /* 0x000e62000c1e1900 */
[----:B------:R-:W-:Y:S01]  /*0450*/  ISETP.NE.AND P1, PT, R7, RZ, PT ;  /* 0x000000ff0700720c */ /* 0x000fe20003f25270 */
[----:B------:R-:W-:Y:S01]  /*0460*/  IMAD.MOV.U32 R26, RZ, RZ, R10 ;  /* 0x000000ffff1a7224 */ /* 0x000fe200078e000a */
[----:B-1----:R-:W-:-:S11]  /*0470*/  FMNMX R21, R21, R18, !PT ;  /* 0x0000001215157209 */ /* 0x002fd60007800000 */
[----:B------:R-:W-:Y:S05]  /*0480*/  @!P1 BRA `(.L_x_1) ;  /* 0x00000000001c9947 */ /* 0x000fea0003800000 */
[----:B------:R-:W-:Y:S01]  /*0490*/  ISETP.NE.AND P1, PT, R7, 0x1, PT ;  /* 0x000000010700780c */ /* 0x000fe20003f25270 */
[----:B------:R-:W2:-:S12]  /*04a0*/  LDG.E R18, desc[UR10][R12.64] ;  /* 0x0000000a0c127981 */ /* 0x000e98000c1e1900 */
[----:B------:R-:W3:Y:S01]  /*04b0*/  @P1 LDG.E R16, desc[UR10][R16.64] ;  /* 0x0000000a10101981 */ /* 0x000ee2000c1e1900 */
[-C--:B------:R-:W-:Y:S02]  /*04c0*/  MOV R26, R8.reuse ;  /* 0x00000008001a7202 */ /* 0x080fe40000000f00 */
[----:B------:R-:W-:Y:S02]  /*04d0*/  @P1 IADD3 R26, PT, PT, R11, R8, RZ ;  /* 0x000000080b1a1210 */ /* 0x000fe40007ffe0ff */
[----:B--2---:R-:W-:-:S04]  /*04e0*/  FMNMX R21, R21, R18, !PT ;  /* 0x0000001215157209 */ /* 0x004fc80007800000 */
[----:B---3--:R-:W-:-:S07]  /*04f0*/  @P1 FMNMX R21, R21, R16, !PT ;  /* 0x0000001015151209 */ /* 0x008fce0007800000 */
.L_x_1:
[----:B------:R-:W-:Y:S05]  /*0500*/  BSYNC.RECONVERGENT B0 ;  /* 0x0000000000007941 */ /* 0x000fea0003800200 */
.L_x_0:
[----:B------:R-:W-:Y:S04]  /*0510*/  BSSY.RECONVERGENT B0, `(.L_x_2) ;  /* 0x0000013000007945 */ /* 0x000fe80003800200 */
[----:B------:R-:W-:Y:S05]  /*0520*/  @!P0 BRA `(.L_x_3) ;  /* 0x0000000000448947 */ /* 0x000fea0003800000 */
.L_x_4:
[----:B------:R-:W-:-:S04]  /*0530*/  IMAD R25, R3, UR6, R26 ;  /* 0x0000000603197c24 */ /* 0x000fc8000f8e021a */
[----:B------:R-:W-:-:S03]  /*0540*/  IMAD.WIDE R24, R25, 0x4, R4 ;  /* 0x0000000419187825 */ /* 0x000fc600078e0204 */
[----:B------:R-:W-:-:S03]  /*0550*/  IADD3 R16, P0, PT, R6, R24, RZ ;  /* 0x0000001806107210 */ /* 0x000fc60007f1e0ff */
[----:B------:R-:W1:Y:S02]  /*0560*/  LDG.E R24, desc[UR10][R24.64] ;  /* 0x0000000a18187981 */ /* 0x000e64000c1e1900 */
[----:B------:R-:W-:Y:S01]  /*0570*/  IMAD.X R17, RZ, RZ, R25, P0 ;  /* 0x000000ffff117224 */ /* 0x000fe200000e0619 */
[----:B------:R-:W-:-:S04]  /*0580*/  IADD3 R18, P0, PT, R6, R16, RZ ;  /* 0x0000001006127210 */ /* 0x000fc80007f1e0ff */
[----:B0-----:R-:W-:Y:S01]  /*0590*/  IADD3.X R19, PT, PT, RZ, R17, RZ, P0, !PT ;  /* 0x00000011ff137210 */ /* 0x001fe200007fe4ff */
[----:B------:R-:W1:Y:S01]  /*05a0*/  LDG.E R16, desc[UR10][R16.64] ;  /* 0x0000000a10107981 */ /* 0x000e62000c1e1900 */
[----:B------:R-:W-:-:S03]  /*05b0*/  IADD3 R22, P0, PT, R6, R18, RZ ;  /* 0x0000001206167210 */ /* 0x000fc60007f1e0ff */
[----:B------:R-:W2:Y:S01]  /*05c0*/  LDG.E R18, desc[UR10][R18.64] ;  /* 0x0000000a12127981 */ /* 0x000ea2000c1e1900 */
[----:B------:R-:W-:-:S05]  /*05d0*/  IADD3.X R23, PT, PT, RZ, R19, RZ, P0, !PT ;  /* 0x00000013ff177210 */ /* 0x000fca00007fe4ff */
[----:B------:R-:W2:Y:S01]  /*05e0*/  LDG.E R22, desc[UR10][R22.64] ;  /* 0x0000000a16167981 */ /* 0x000ea2000c1e1900 */
[----:B------:R-:W-:-:S05]  /*05f0*/  IMAD.IADD R26, R6, 0x1, R26 ;  /* 0x00000001061a7824 */ /* 0x000fca00078e021a */
[----:B------:R-:W-:Y:S02]  /*0600*/  ISETP.GE.AND P0, PT, R26, R3, PT ;  /* 0x000000031a00720c */ /* 0x000fe40003f06270 */
[----:B-1----:R-:W-:-:S04]  /*0610*/  FMNMX3 R21, R21, R24, R16, !PT ;  /* 0x0000001815157276 */ /* 0x002fc80007800010 */
[----:B--2---:R-:W-:-:S07]  /*0620*/  FMNMX3 R21, R21, R18, R22, !PT ;  /* 0x0000001215157276 */ /* 0x004fce0007800016 */
[----:B------:R-:W-:Y:S05]  /*0630*/  @!P0 BRA `(.L_x_4) ;  /* 0xfffffffc00bc8947 */ /* 0x000fea000383ffff */
.L_x_3:
[----:B------:R-:W-:Y:S05]  /*0640*/  BSYNC.RECONVERGENT B0 ;  /* 0x0000000000007941 */ /* 0x000fea0003800200 */
.L_x_2:
[----:B------:R-:W-:Y:S01]  /*0650*/  ISETP.GE.U32.AND P0, PT, R11, 0x2, PT ;  /* 0x000000020b00780c */ /* 0x000fe20003f06070 */
[----:B-1----:R1:W-:Y:S01]  /*0660*/  STS [R0], R21 ;  /* 0x0000001500007388 */ /* 0x0023e20000000800 */
[----:B------:R-:W-:Y:S11]  /*0670*/  BAR.SYNC.DEFER_BLOCKING 0x0 ;  /* 0x0000000000007b1d */ /* 0x000ff60000010000 */
[----:B------:R-:W-:Y:S05]  /*0680*/  @!P0 BRA `(.L_x_5) ;  /* 0x00000000004c8947 */ /* 0x000fea0003800000 */
[----:B01----:R-:W-:-:S07]  /*0690*/  MOV R0, R11 ;  /* 0x0000000b00007202 */ /* 0x003fce0000000f00 */
.L_x_8:
[----:B------:R-:W-:Y:S01]  /*06a0*/  SHF.R.U32.HI R5, RZ, 0x1, R0 ;  /* 0x00000001ff057819 */ /* 0x000fe20000011600 */
[----:B------:R-:W-:Y:S03]  /*06b0*/  BSSY.RECONVERGENT B0, `(.L_x_6) ;  /* 0x000000c000007945 */ /* 0x000fe60003800200 */
[----:B------:R-:W-:-:S13]  /*06c0*/  ISETP.GE.U32.AND P0, PT, R20, R5, PT ;  /* 0x000000051400720c */ /* 0x000fda0003f06070 */
[----:B0-----:R-:W-:Y:S05]  /*06d0*/  @P0 BRA `(.L_x_7) ;  /* 0x0000000000240947 */ /* 0x001fea0003800000 */
[----:B------:R-:W0:Y:S01]  /*06e0*/  S2UR UR7, SR_CgaCtaId ;  /* 0x00000000000779c3 */ /* 0x000e220000008800 */
[----:B------:R-:W-:Y:S02]  /*06f0*/  UMOV UR5, 0x400 ;  /* 0x0000040000057882 */ /* 0x000fe40000000000 */
[----:B0-----:R-:W-:-:S06]  /*0700*/  ULEA UR5, UR7, UR5, 0x18 ;  /* 0x0000000507057291 */ /* 0x001fcc000f8ec0ff */
[----:B------:R-:W-:-:S04]  /*0710*/  LEA R16, R20, UR5, 0x2 ;  /* 0x0000000514107c11 */ /* 0x000fc8000f8e10ff */
[----:B------:R-:W-:Y:S01]  /*0720*/  LEA R4, R5, R16, 0x2 ;  /* 0x0000001005047211 */ /* 0x000fe200078e10ff */
[----:B------:R-:W-:Y:S05]  /*0730*/  LDS R3, [R16] ;  /* 0x0000000010037984 */ /* 0x000fea0000000800 */
[----:B------:R-:W0:Y:S02]  /*0740*/  LDS R4, [R4] ;  /* 0x0000000004047984 */ /* 0x000e240000000800 */
[----:B0-----:R-:W-:-:S05]  /*0750*/  FMNMX R3, R3, R4, !PT ;  /* 0x0000000403037209 */ /* 0x001fca0007800000 */
[----:B------:R0:W-:Y:S02]  /*0760*/  STS [R16], R3 ;  /* 0x0000000310007388 */ /* 0x0001e40000000800 */
.L_x_7:
[----:B------:R-:W-:Y:S05]  /*0770*/  BSYNC.RECONVERGENT B0 ;  /* 0x0000000000007941 */ /* 0x000fea0003800200 */
.L_x_6:
[----:B------:R-:W-:Y:S01]  /*0780*/  BAR.SYNC.DEFER_BLOCKING 0x0 ;  /* 0x0000000000007b1d */ /* 0x000fe20000010000 */
[----:B------:R-:W-:Y:S01]  /*0790*/  ISETP.GT.U32.AND P0, PT, R0, 0x3, PT ;  /* 0x000000030000780c */ /* 0x000fe20003f04070 */
[----:B------:R-:W-:-:S12]  /*07a0*/  IMAD.MOV.U32 R0, RZ, RZ, R5 ;  /* 0x000000ffff007224 */ /* 0x000fd800078e0005 */
[----:B------:R-:W-:Y:S05]  /*07b0*/  @P0 BRA `(.L_x_8) ;  /* 0xfffffffc00b80947 */ /* 0x000fea000383ffff */
.L_x_5:
[----:B------:R-:W2:Y:S01]  /*07c0*/  S2UR UR8, SR_CgaCtaId ;  /* 0x00000000000879c3 */ /* 0x000ea20000008800 */
[----:B------:R-:W-:Y:S01]  /*07d0*/  UMOV UR7, 0x400 ;  /* 0x0000040000077882 */ /* 0x000fe20000000000 */
[----:B------:R-:W-:Y:S01]  /*07e0*/  ISETP.NE.AND P2, PT, R7, 0x3, PT ;  /* 0x000000030700780c */ /* 0x000fe20003f45270 */
[----:B------:R-:W-:Y:S01]  /*07f0*/  UIADD3 UR5, UPT, UPT, UR7, 0x1000, URZ ;  /* 0x0000100007057890 */ /* 0x000fe2000fffe0ff */
[----:B------:R-:W-:Y:S01]  /*0800*/  BSSY.RECONVERGENT B0, `(.L_x_9) ;  /* 0x0000034000007945 */ /* 0x000fe20003800200 */
[----:B------:R-:W-:Y:S02]  /*0810*/  ISETP.GE.U32.AND P1, PT, R9, 0x3, PT ;  /* 0x000000030900780c */ /* 0x000fe40003f26070 */
[----:B------:R-:W-:Y:S02]  /*0820*/  ISETP.GE.U32.AND P0, PT, R11, 0x2, PT ;  /* 0x000000020b00780c */ /* 0x000fe40003f06070 */
[----:B------:R-:W-:Y:S01]  /*0830*/  MOV R23, R20 ;  /* 0x0000001400177202 */ /* 0x000fe20000000f00 */
[----:B--2---:R-:W-:-:S02]  /*0840*/  ULEA UR5, UR8, UR5, 0x18 ;  /* 0x0000000508057291 */ /* 0x004fc4000f8ec0ff */
[----:B------:R-:W-:-:S04]  /*0850*/  ULEA UR7, UR8, UR7, 0x18 ;  /* 0x0000000708077291 */ /* 0x000fc8000f8ec0ff */
[----:B01----:R-:W-:-:S05]  /*0860*/  LEA R0, R20, UR5, 0x2 ;  /* 0x0000000514007c11 */ /* 0x003fca000f8e10ff */
[----:B------:R0:W-:Y:S01]  /*0870*/  STS [R0], RZ ;  /* 0x000000ff00007388 */ /* 0x0001e20000000800 */
[----:B------:R-:W-:Y:S06]  /*0880*/  BAR.SYNC.DEFER_BLOCKING 0x0 ;  /* 0x0000000000007b1d */ /* 0x000fec0000010000 */
[----:B------:R0:W1:Y:S04]  /*0890*/  LDS R21, [R0] ;  /* 0x0000000000157984 */ /* 0x0000680000000800 */
[----:B------:R-:W2:Y:S01]  /*08a0*/  LDS R3, [UR7] ;  /* 0x00000007ff037984 */ /* 0x000ea20008000800 */
[----:B------:R-:W-:Y:S05]  /*08b0*/  @!P2 BRA `(.L_x_10) ;  /* 0x0000000000a0a947 */ /* 0x000fea0003800000 */
[----:B------:R-:W2:Y:S01]  /*08c0*/  LDG.E R4, desc[UR10][R14.64] ;  /* 0x0000000a0e047981 */ /* 0x000ea2000c1e1900 */
[----:B------:R-:W-:Y:S01]  /*08d0*/  HFMA2 R16, -RZ, RZ, 0.96630859375, -0.0022525787353515625 ;  /* 0x3bbb989dff107431 */ /* 0x000fe200000001ff */
[----:B------:R-:W-:Y:S02]  /*08e0*/  MOV R17, 0x437c0000 ;  /* 0x437c000000117802 */ /* 0x000fe40000000f00 */
[----:B------:R-:W-:Y:S02]  /*08f0*/  ISETP.NE.AND P2, PT, R7, RZ, PT ;  /* 0x000000ff0700720c */ /* 0x000fe40003f45270 */
[----:B------:R-:W-:Y:S01]  /*0900*/  MOV R23, R10 ;  /* 0x0000000a00177202 */ /* 0x000fe20000000f00 */
[----:B--2---:R-:W-:-:S04]  /*0910*/  FADD R5, -R3, R4 ;  /* 0x0000000403057221 */ /* 0x004fc80000000100 */
[----:B------:R-:W-:-:S04]  /*0920*/  FFMA.SAT R4, R5, R16, 0.5 ;  /* 0x3f00000005047423 */ /* 0x000fc80000002010 */
[----:B------:R-:W-:-:S04]  /*0930*/  FFMA.RM R4, R4, R17, 12582913 ;  /* 0x4b40000104047423 */ /* 0x000fc80000004011 */
[C---:B------:R-:W-:Y:S01]  /*0940*/  FADD R18, R4.reuse, -12583039 ;  /* 0xcb40007f04127421 */ /* 0x040fe20000000000 */
[----:B------:R-:W-:-:S03]  /*0950*/  IMAD.SHL.U32 R4, R4, 0x800000, RZ ;  /* 0x0080000004047824 */ /* 0x000fc600078e00ff */
[----:B------:R-:W-:-:S04]  /*0960*/  FFMA R18, R5, 1.4426950216293334961, -R18 ;  /* 0x3fb8aa3b05127823 */ /* 0x000fc80000000812 */
[----:B------:R-:W-:-:S06]  /*0970*/  FFMA R18, R5, 1.925963033500011079e-08, R18 ;  /* 0x32a5706005127823 */ /* 0x000fcc0000000012 */
[----:B------:R-:W1:Y:S02]  /*0980*/  MUFU.EX2 R18, R18 ;  /* 0x0000001200127308 */ /* 0x000e640000000800 */
[----:B-1----:R-:W-:Y:S01]  /*0990*/  FFMA R21, R4, R18, R21 ;  /* 0x0000001204157223 */ /* 0x002fe20000000015 */
[----:B------:R-:W-:Y:S06]  /*09a0*/  @!P2 BRA `(.L_x_10) ;  /* 0x000000000064a947 */ /* 0x000fec0003800000 */
[----:B------:R-:W-:Y:S01]  /*09b0*/  ISETP.NE.AND P2, PT, R7, 0x1, PT ;  /* 0x000000010700780c */ /* 0x000fe20003f45270 */
[----:B------:R-:W2:-:S12]  /*09c0*/  LDG.E R18, desc[UR10][R12.64] ;  /* 0x0000000a0c127981 */ /* 0x000e98000c1e1900 */
[----:B------:R-:W-:-:S04]  /*09d0*/  @P2 IADD3 R4, P3, PT, R6, R12, RZ ;  /* 0x0000000c06042210 */ /* 0x000fc80007f7e0ff */
[----:B------:R-:W-:-:S05]  /*09e0*/  @P2 IADD3.X R5, PT, PT, RZ, R13, RZ, P3, !PT ;  /* 0x0000000dff052210 */ /* 0x000fca0001ffe4ff */
[----:B------:R-:W3:Y:S01]  /*09f0*/  @P2 LDG.E R4, desc[UR10][R4.64] ;  /* 0x0000000a04042981 */ /* 0x000ee2000c1e1900 */
[----:B--2---:R-:W-:-:S04]  /*0a00*/  FADD R19, -R3, R18 ;  /* 0x0000001203137221 */ /* 0x004fc80000000100 */
[----:B------:R-:W-:-:S04]  /*0a10*/  FFMA.SAT R18, R19, R16, 0.5 ;  /* 0x3f00000013127423 */ /* 0x000fc80000002010 */
[----:B------:R-:W-:-:S04]  /*0a20*/  FFMA.RM R18, R18, R17, 12582913 ;  /* 0x4b40000112127423 */ /* 0x000fc80000004011 */
[----:B------:R-:W-:Y:S01]  /*0a30*/  FADD R22, R18, -12583039 ;  /* 0xcb40007f12167421 */ /* 0x000fe20000000000 */
[----:B---3--:R-:W-:-:S04]  /*0a40*/  @P2 FADD R23, -R3, R4 ;  /* 0x0000000403172221 */ /* 0x008fc80000000100 */
[----:B------:R-:W-:-:S04]  /*0a50*/  @P2 FFMA.SAT R16, R23, R16, 0.5 ;  /* 0x3f00000017102423 */ /* 0x000fc80000002010 */
[----:B------:R-:W-:Y:S01]  /*0a60*/  @P2 FFMA.RM R16, R16, R17, 12582913 ;  /* 0x4b40000110102423 */ /* 0x000fe20000004011 */
[----:B------:R-:W-:-:S03]  /*0a70*/  FFMA R22, R19, 1.4426950216293334961, -R22 ;  /* 0x3fb8aa3b13167823 */ /* 0x000fc60000000816 */
[----:B------:R-:W-:Y:S01]  /*0a80*/  @P2 FADD R24, R16, -12583039 ;  /* 0xcb40007f10182421 */ /* 0x000fe20000000000 */
[----:B------:R-:W-:-:S03]  /*0a90*/  FFMA R22, R19, 1.925963033500011079e-08, R22 ;  /* 0x32a5706013167823 */ /* 0x000fc60000000016 */
[----:B------:R-:W-:-:S04]  /*0aa0*/  @P2 FFMA R24, R23, 1.4426950216293334961, -R24 ;  /* 0x3fb8aa3b17182823 */ /* 0x000fc80000000818 */
[----:B------:R-:W-:Y:S01]  /*0ab0*/  @P2 FFMA R24, R23, 1.925963033500011079e-08, R24 ;  /* 0x32a5706017182823 */ /* 0x000fe20000000018 */
[----:B------:R-:W1:Y:S08]  /*0ac0*/  MUFU.EX2 R22, R22 ;  /* 0x0000001600167308 */ /* 0x000e700000000800 */
[----:B------:R-:W2:Y:S01]  /*0ad0*/  @P2 MUFU.EX2 R24, R24 ;  /* 0x0000001800182308 */ /* 0x000ea20000000800 */
[----:B------:R-:W-:-:S02]  /*0ae0*/  SHF.L.U32 R18, R18, 0x17, RZ ;  /* 0x0000001712127819 */ /* 0x000fc400000006ff */
[----:B------:R-:W-:Y:S01]  /*0af0*/  @P2 SHF.L.U32 R16, R16, 0x17, RZ ;  /* 0x0000001710102819 */ /* 0x000fe200000006ff */
[----:B------:R-:W-:Y:S01]  /*0b00*/  IMAD.MOV.U32 R23, RZ, RZ, R8 ;  /* 0x000000ffff177224 */ /* 0x000fe200078e0008 */
[----:B------:R-:W-:Y:S01]  /*0b10*/  @P2 IADD3 R23, PT, PT, R11, R8, RZ ;  /* 0x000000080b172210 */ /* 0x000fe20007ffe0ff */
[----:B-1----:R-:W-:-:S04]  /*0b20*/  FFMA R21, R18, R22, R21 ;  /* 0x0000001612157223 */ /* 0x002fc80000000015 */
[----:B--2---:R-:W-:-:S07]  /*0b30*/  @P2 FFMA R21, R16, R24, R21 ;  /* 0x0000001810152223 */ /* 0x004fce0000000015 */
.L_x_10:
[----:B------:R-:W-:Y:S05]  /*0b40*/  BSYNC.RECONVERGENT B0 ;  /* 0x0000000000007941 */ /* 0x000fea0003800200 */
.L_x_9:
[----:B------:R-:W-:Y:S04]  /*0b50*/  BSSY.RECONVERGENT B0, `(.L_x_11) ;  /* 0x0000039000007945 */ /* 0x000fe80003800200 */
[----:B------:R-:W-:Y:S05]  /*0b60*/  @!P1 BRA `(.L_x_12) ;  /* 0x0000000000dc9947 */ /* 0x000fea0003800000 */
.L_x_13:
[----:B------:R-:W3:Y:S08]  /*0b70*/  LDC R22, c[0x0][0x394] ;  /* 0x0000e500ff167b82 */ /* 0x000ef00000000800 */
[----:B------:R-:W4:Y:S01]  /*0b80*/  LDC.64 R4, c[0x0][0x380] ;  /* 0x0000e000ff047b82 */ /* 0x000f220000000a00 */
[----:B---3--:R-:W-:-:S04]  /*0b90*/  IMAD R17, R22, UR6, R23 ;  /* 0x0000000616117c24 */ /* 0x008fc8000f8e0217 */
[----:B----4-:R-:W-:-:S05]  /*0ba0*/  IMAD.WIDE R16, R17, 0x4, R4 ;  /* 0x0000000411107825 */ /* 0x010fca00078e0204 */
[----:B------:R-:W2:Y:S01]  /*0bb0*/  LDG.E R4, desc[UR10][R16.64] ;  /* 0x0000000a10047981 */ /* 0x000ea2000c1e1900 */
[----:B------:R-:W-:Y:S01]  /*0bc0*/  HFMA2 R24, -RZ, RZ, 0.96630859375, -0.0022525787353515625 ;  /* 0x3bbb989dff187431 */ /* 0x000fe200000001ff */
[----:B------:R-:W-:Y:S02]  /*0bd0*/  IADD3 R18, P1, PT, R6, R16, RZ ;  /* 0x0000001006127210 */ /* 0x000fe40007f3e0ff */
[----:B------:R-:W-:-:S03]  /*0be0*/  MOV R25, 0x437c0000 ;  /* 0x437c000000197802 */ /* 0x000fc60000000f00 */
[----:B------:R-:W-:-:S05]  /*0bf0*/  IMAD.X R19, RZ, RZ, R17, P1 ;  /* 0x000000ffff137224 */ /* 0x000fca00008e0611 */
[----:B------:R3:W4:Y:S01]  /*0c00*/  LDG.E R26, desc[UR10][R18.64] ;  /* 0x0000000a121a7981 */ /* 0x000722000c1e1900 */
[----:B--2---:R-:W-:-:S04]  /*0c10*/  FADD R29, -R3, R4 ;  /* 0x00000004031d7221 */ /* 0x004fc80000000100 */
[----:B------:R-:W-:-:S04]  /*0c20*/  FFMA.SAT R4, R29, R24, 0.5 ;  /* 0x3f0000001d047423 */ /* 0x000fc80000002018 */
[----:B------:R-:W-:Y:S01]  /*0c30*/  FFMA.RM R27, R4, R25, 12582913 ;  /* 0x4b400001041b7423 */ /* 0x000fe20000004019 */
[----:B------:R-:W-:-:S04]  /*0c40*/  IADD3 R4, P1, PT, R6, R18, RZ ;  /* 0x0000001206047210 */ /* 0x000fc80007f3e0ff */
[----:B------:R-:W-:Y:S02]  /*0c50*/  IADD3.X R5, PT, PT, RZ, R19, RZ, P1, !PT ;  /* 0x00000013ff057210 */ /* 0x000fe40000ffe4ff */
[----:B------:R-:W-:-:S03]  /*0c60*/  IADD3 R16, P1, PT, R6, R4, RZ ;  /* 0x0000000406107210 */ /* 0x000fc60007f3e0ff */
[----:B------:R-:W2:Y:S01]  /*0c70*/  LDG.E R4, desc[UR10][R4.64] ;  /* 0x0000000a04047981 */ /* 0x000ea2000c1e1900 */
[----:B------:R-:W-:-:S05]  /*0c80*/  IADD3.X R17, PT, PT, RZ, R5, RZ, P1, !PT ;  /* 0x00000005ff117210 */ /* 0x000fca0000ffe4ff */
[----:B------:R-:W5:Y:S01]  /*0c90*/  LDG.E R16, desc[UR10][R16.64] ;  /* 0x0000000a10107981 */ /* 0x000f62000c1e1900 */
[----:B------:R-:W-:-:S04]  /*0ca0*/  FADD R28, R27, -12583039 ;  /* 0xcb40007f1b1c7421 */ /* 0x000fc80000000000 */
[----:B------:R-:W-:-:S04]  /*0cb0*/  FFMA R28, R29, 1.4426950216293334961, -R28 ;  /* 0x3fb8aa3b1d1c7823 */ /* 0x000fc8000000081c */
[----:B------:R-:W-:-:S06]  /*0cc0*/  FFMA R28, R29, 1.925963033500011079e-08, R28 ;  /* 0x32a570601d1c7823 */ /* 0x000fcc000000001c */
[----:B------:R-:W1:Y:S01]  /*0cd0*/  MUFU.EX2 R28, R28 ;  /* 0x0000001c001c7308 */ /* 0x000e620000000800 */
[----:B---3--:R-:W-:Y:S02]  /*0ce0*/  IMAD.SHL.U32 R18, R27, 0x800000, RZ ;  /* 0x008000001b127824 */ /* 0x008fe400078e00ff */
[----:B----4-:R-:W-:Y:S02]  /*0cf0*/  FADD R19, -R3, R26 ;  /* 0x0000001a03137221 */ /* 0x010fe40000000100 */
[----:B-1----:R-:W-:Y:S02]  /*0d00*/  FFMA R21, R18, R28, R21 ;  /* 0x0000001c12157223 */ /* 0x002fe40000000015 */
[----:B------:R-:W-:-:S04]  /*0d10*/  FFMA.SAT R18, R19, R24, 0.5 ;  /* 0x3f00000013127423 */ /* 0x000fc80000002018 */
[----:B------:R-:W-:-:S04]  /*0d20*/  FFMA.RM R18, R18, R25, 12582913 ;  /* 0x4b40000112127423 */ /* 0x000fc80000004019 */
[----:B------:R-:W-:-:S04]  /*0d30*/  FADD R26, R18, -12583039 ;  /* 0xcb40007f121a7421 */ /* 0x000fc80000000000 */
[----:B------:R-:W-:-:S04]  /*0d40*/  FFMA R26, R19, 1.4426950216293334961, -R26 ;  /* 0x3fb8aa3b131a7823 */ /* 0x000fc8000000081a */
[----:B------:R-:W-:Y:S01]  /*0d50*/  FFMA R19, R19, 1.925963033500011079e-08, R26 ;  /* 0x32a5706013137823 */ /* 0x000fe2000000001a */
[----:B------:R-:W-:Y:S02]  /*0d60*/  IADD3 R23, PT, PT, R6, R23, RZ ;  /* 0x0000001706177210 */ /* 0x000fe40007ffe0ff */
[----:B------:R-:W-:Y:S02]  /*0d70*/  SHF.L.U32 R18, R18, 0x17, RZ ;  /* 0x0000001712127819 */ /* 0x000fe400000006ff */
[----:B------:R-:W-:Y:S01]  /*0d80*/  ISETP.GE.AND P1, PT, R23, R22, PT ;  /* 0x000000161700720c */ /* 0x000fe20003f26270 */
[----:B--2---:R-:W-:-:S04]  /*0d90*/  FADD R5, -R3, R4 ;  /* 0x0000000403057221 */ /* 0x004fc80000000100 */
[----:B------:R-:W-:Y:S01]  /*0da0*/  FFMA.SAT R4, R5, R24, 0.5 ;  /* 0x3f00000005047423 */ /* 0x000fe20000002018 */
[----:B-----5:R-:W-:-:S03]  /*0db0*/  FADD R17, -R3, R16 ;  /* 0x0000001003117221 */ /* 0x020fc60000000100 */
[----:B------:R-:W-:Y:S01]  /*0dc0*/  FFMA.RM R4, R4, R25, 12582913 ;  /* 0x4b40000104047423 */ /* 0x000fe20000004019 */
[----:B------:R-:W-:-:S03]  /*0dd0*/  FFMA.SAT R24, R17, R24, 0.5 ;  /* 0x3f00000011187423 */ /* 0x000fc60000002018 */
[----:B------:R-:W-:Y:S01]  /*0de0*/  FADD R16, R4, -12583039 ;  /* 0xcb40007f04107421 */ /* 0x000fe20000000000 */
[----:B------:R-:W-:-:S03]  /*0df0*/  FFMA.RM R25, R24, R25, 12582913 ;  /* 0x4b40000118197423 */ /* 0x000fc60000004019 */
[----:B------:R-:W-:Y:S01]  /*0e00*/  FFMA R24, R5, 1.4426950216293334961, -R16 ;  /* 0x3fb8aa3b05187823 */ /* 0x000fe20000000810 */
[----:B------:R-:W-:-:S03]  /*0e10*/  FADD R26, R25, -12583039 ;  /* 0xcb40007f191a7421 */ /* 0x000fc60000000000 */
[----:B------:R-:W-:Y:S01]  /*0e20*/  FFMA R5, R5, 1.925963033500011079e-08, R24 ;  /* 0x32a5706005057823 */ /* 0x000fe20000000018 */
[C---:B------:R-:W-:Y:S01]  /*0e30*/  FFMA R26, R17.reuse, 1.4426950216293334961, -R26 ;  /* 0x3fb8aa3b111a7823 */ /* 0x040fe2000000081a */
[----:B------:R-:W1:Y:S03]  /*0e40*/  MUFU.EX2 R16, R19 ;  /* 0x0000001300107308 */ /* 0x000e660000000800 */
[----:B------:R-:W-:-:S05]  /*0e50*/  FFMA R26, R17, 1.925963033500011079e-08, R26 ;  /* 0x32a57060111a7823 */ /* 0x000fca000000001a */
[----:B------:R-:W2:Y:S08]  /*0e60*/  MUFU.EX2 R5, R5 ;  /* 0x0000000500057308 */ /* 0x000eb00000000800 */
[----:B------:R-:W3:Y:S01]  /*0e70*/  MUFU.EX2 R26, R26 ;  /* 0x0000001a001a7308 */ /* 0x000ee20000000800 */
[----:B------:R-:W-:Y:S01]  /*0e80*/  SHF.L.U32 R17, R4, 0x17, RZ ;  /* 0x0000001704117819 */ /* 0x000fe200000006ff */
[----:B-1----:R-:W-:Y:S01]  /*0e90*/  FFMA R16, R18, R16, R21 ;  /* 0x0000001012107223 */ /* 0x002fe20000000015 */
[----:B------:R-:W-:-:S03]  /*0ea0*/  IMAD.SHL.U32 R21, R25, 0x800000, RZ ;  /* 0x0080000019157824 */ /* 0x000fc600078e00ff */
[----:B--2---:R-:W-:-:S04]  /*0eb0*/  FFMA R16, R17, R5, R16 ;  /* 0x0000000511107223 */ /* 0x004fc80000000010 */
[----:B---3--:R-:W-:Y:S01]  /*0ec0*/  FFMA R21, R21, R26, R16 ;  /* 0x0000001a15157223 */ /* 0x008fe20000000010 */
[----:B------:R-:W-:Y:S06]  /*0ed0*/  @!P1 BRA `(.L_x_13) ;  /* 0xfffffffc00249947 */ /* 0x000fec000383ffff */
.L_x_12:
[----:B------:R-:W-:Y:S05]  /*0ee0*/  BSYNC.RECONVERGENT B0 ;  /* 0x0000000000007941 */ /* 0x000fea0003800200 */
.L_x_11:
[----:B-1----:R1:W-:Y:S01]  /*0ef0*/  STS [R0], R21 ;  /* 0x0000001500007388 */ /* 0x0023e20000000800 */
[----:B------:R-:W-:Y:S06]  /*0f00*/  BAR.SYNC.DEFER_BLOCKING 0x0 ;  /* 0x0000000000007b1d */ /* 0x000fec0000010000 */
[----:B------:R-:W-:Y:S05]  /*0f10*/  @!P0 BRA `(.L_x_14) ;  /* 0x0000000000308947 */ /* 0x000fea0003800000 */
[----:B--2---:R-:W-:-:S07]  /*0f20*/  MOV R3, R11 ;  /* 0x0000000b00037202 */ /* 0x004fce0000000f00 */
.L_x_15:
[----:B------:R-:W-:-:S04]  /*0f30*/  SHF.R.U32.HI R17, RZ, 0x1, R3 ;  /* 0x00000001ff117819 */ /* 0x000fc80000011603 */
[----:B------:R-:W-:-:S13]  /*0f40*/  ISETP.GE.U32.AND P0, PT, R20, R17, PT ;  /* 0x000000111400720c */ /* 0x000fda0003f06070 */
[----:B------:R-:W-:Y:S01]  /*0f50*/  @!P0 LEA R4, R17, R0, 0x2 ;  /* 0x0000000011048211 */ /* 0x000fe200078e10ff */
[----:B------:R-:W-:Y:S05]  /*0f60*/  @!P0 LDS R5, [R0] ;  /* 0x0000000000058984 */ /* 0x000fea0000000800 */
[----:B------:R-:W2:Y:S02]  /*0f70*/  @!P0 LDS R4, [R4] ;  /* 0x0000000004048984 */ /* 0x000ea40000000800 */
[----:B--2---:R-:W-:-:S05]  /*0f80*/  @!P0 FADD R5, R4, R5 ;  /* 0x0000000504058221 */ /* 0x004fca0000000000 */
[----:B------:R3:W-:Y:S01]  /*0f90*/  @!P0 STS [R0], R5 ;  /* 0x0000000500008388 */ /* 0x0007e20000000800 */
[----:B------:R-:W-:Y:S01]  /*0fa0*/  BAR.SYNC.DEFER_BLOCKING 0x0 ;  /* 0x0000000000007b1d */ /* 0x000fe20000010000 */
[----:B------:R-:W-:Y:S02]  /*0fb0*/  ISETP.GE.U32.AND P0, PT, R3, 0x4, PT ;  /* 0x000000040300780c */ /* 0x000fe40003f06070 */
[----:B------:R-:W-:-:S11]  /*0fc0*/  MOV R3, R17 ;  /* 0x0000001100037202 */ /* 0x000fd60000000f00 */
[----:B---3--:R-:W-:Y:S05]  /*0fd0*/  @P0 BRA `(.L_x_15) ;  /* 0xfffffffc00d40947 */ /* 0x008fea000383ffff */
.L_x_14:
[----:B------:R-:W3:Y:S01]  /*0fe0*/  S2UR UR7, SR_CgaCtaId ;  /* 0x00000000000779c3 */ /* 0x000ee20000008800 */
[----:B------:R-:W-:Y:S01]  /*0ff0*/  ISETP.NE.AND P0, PT, R7, 0x3, PT ;  /* 0x000000030700780c */ /* 0x000fe20003f05270 */
[----:B------:R-:W-:Y:S01]  /*1000*/  UMOV UR5, 0x400 ;  /* 0x0000040000057882 */ /* 0x000fe20000000000 */
[----:B------:R-:W-:Y:S01]  /*1010*/  BSSY.RECONVERGENT B0, `(.L_x_16) ;  /* 0x0000068000007945 */ /* 0x000fe20003800200 */
[----:B------:R-:W-:Y:S01]  /*1020*/  IMAD.MOV.U32 R5, RZ, RZ, R20 ;  /* 0x000000ffff057224 */ /* 0x000fe200078e0014 */
[----:B---3--:R-:W-:-:S09]  /*1030*/  ULEA UR5, UR7, UR5, 0x18 ;  /* 0x0000000507057291 */ /* 0x008fd2000f8ec0ff */
[----:B------:R-:W3:Y:S04]  /*1040*/  LDS R4, [UR5] ;  /* 0x00000005ff047984 */ /* 0x000ee80008000800 */
[----:B01----:R-:W0:Y:S01]  /*1050*/  LDS R0, [UR5+0x1000] ;  /* 0x00100005ff007984 */ /* 0x003e220008000800 */
[----:B------:R-:W-:Y:S05]  /*1060*/  @!P0 BRA `(.L_x_17) ;  /* 0x0000000400888947 */ /* 0x000fea0003800000 */
[----:B------:R1:W2:Y:S01]  /*1070*/  LDG.E R15, desc[UR10][R14.64] ;  /* 0x0000000a0e0f7981 */ /* 0x0002a2000c1e1900 */
[----:B------:R-:W-:Y:S01]  /*1080*/  HFMA2 R16, -RZ, RZ, 0.96630859375, -0.0022525787353515625 ;  /* 0x3bbb989dff107431 */ /* 0x000fe200000001ff */
[----:B------:R-:W-:Y:S01]  /*1090*/  MOV R18, 0x437c0000 ;  /* 0x437c000000127802 */ /* 0x000fe20000000f00 */
[----:B0-----:R-:W1:Y:S01]  /*10a0*/  MUFU.RCP R17, R0 ;  /* 0x0000000000117308 */ /* 0x001e620000001000 */
[----:B------:R-:W-:Y:S01]  /*10b0*/  BSSY.RECONVERGENT B1, `(.L_x_18) ;  /* 0x0000015000017945 */ /* 0x000fe20003800200 */
[----:B------:R-:W-:Y:S01]  /*10c0*/  ISETP.NE.AND P2, PT, R7, RZ, PT ;  /* 0x000000ff0700720c */ /* 0x000fe20003f45270 */
[----:B-1----:R-:W-:-:S04]  /*10d0*/  FFMA R14, -R0, R17, 1 ;  /* 0x3f800000000e7423 */ /* 0x002fc80000000111 */
[----:B------:R-:W-:Y:S01]  /*10e0*/  FFMA R14, R17, R14, R17 ;  /* 0x0000000e110e7223 */ /* 0x000fe20000000011 */
[----:B--23--:R-:W-:-:S04]  /*10f0*/  FADD R3, -R4, R15 ;  /* 0x0000000f04037221 */ /* 0x00cfc80000000100 */
[----:B------:R-:W-:-:S04]  /*1100*/  FFMA.SAT R5, R3, R16, 0.5 ;  /* 0x3f00000003057423 */ /* 0x000fc80000002010 */
[----:B------:R-:W-:-:S04]  /*1110*/  FFMA.RM R5, R5, R18, 12582913 ;  /* 0x4b40000105057423 */ /* 0x000fc80000004012 */
[----:B------:R-:W-:-:S04]  /*1120*/  FADD R16, R5, -12583039 ;  /* 0xcb40007f05107421 */ /* 0x000fc80000000000 */
[----:B------:R-:W-:-:S04]  /*1130*/  FFMA R16, R3, 1.4426950216293334961, -R16 ;  /* 0x3fb8aa3b03107823 */ /* 0x000fc80000000810 */
[----:B------:R-:W-:Y:S01]  /*1140*/  FFMA R16, R3, 1.925963033500011079e-08, R16 ;  /* 0x32a5706003107823 */ /* 0x000fe20000000010 */
[----:B------:R-:W-:-:S05]  /*1150*/  SHF.L.U32 R3, R5, 0x17, RZ ;  /* 0x0000001705037819 */ /* 0x000fca00000006ff */
[----:B------:R-:W0:Y:S02]  /*1160*/  MUFU.EX2 R16, R16 ;  /* 0x0000001000107308 */ /* 0x000e240000000800 */
[----:B0-----:R-:W-:-:S06]  /*1170*/  FMUL R3, R3, R16 ;  /* 0x0000001003037220 */ /* 0x001fcc0000400000 */
[----:B------:R-:W0:Y:S01]  /*1180*/  FCHK P0, R3, R0 ;  /* 0x0000000003007302 */ /* 0x000e220000000000 */
[----:B------:R-:W-:-:S04]  /*1190*/  FFMA R5, R3, R14, RZ ;  /* 0x0000000e03057223 */ /* 0x000fc800000000ff */
[----:B------:R-:W-:-:S04]  /*11a0*/  FFMA R15, -R0, R5, R3 ;  /* 0x00000005000f7223 */ /* 0x000fc80000000103 */
[----:B------:R-:W-:Y:S01]  /*11b0*/  FFMA R17, R14, R15, R5 ;  /* 0x0000000f0e117223 */ /* 0x000fe20000000005 */
[----:B0-----:R-:W-:Y:S06]  /*11c0*/  @!P0 BRA `(.L_x_19) ;  /* 0x00000000000c8947 */ /* 0x001fec0003800000 */
[----:B------:R-:W-:-:S07]  /*11d0*/  MOV R22, 0x11f0 ;  /* 0x000011f000167802 */ /* 0x000fce0000000f00 */
[----:B------:R-:W-:Y:S05]  /*11e0*/  CALL.REL.NOINC `($__internal_0_$__cuda_sm3x_div_rn_noftz_f32_slowpath) ;  /* 0x0000000c003c7944 */ /* 0x000fea0003c00000 */
[----:B------:R-:W-:-:S07]  /*11f0*/  IMAD.MOV.U32 R17, RZ, RZ, R3 ;  /* 0x000000ffff117224 */ /* 0x000fce00078e0003 */
.L_x_19:
[----:B------:R-:W-:Y:S05]  /*1200*/  BSYNC.RECONVERGENT B1 ;  /* 0x0000000000017941 */ /* 0x000fea0003800200 */
.L_x_18:
[----:B------:R-:W0:Y:S01]  /*1210*/  LDC.64 R14, c[0x0][0x388] ;  /* 0x0000e200ff0e7b82 */ /* 0x000e220000000a00 */
[----:B------:R-:W-:Y:S01]  /*1220*/  MOV R5, R10 ;  /* 0x0000000a00057202 */ /* 0x000fe20000000f00 */
[----:B0-----:R-:W-:-:S05]  /*1230*/  IMAD.WIDE R14, R2, 0x4, R14 ;  /* 0x00000004020e7825 */ /* 0x001fca00078e020e */
[----:B------:R1:W-:Y:S01]  /*1240*/  STG.E desc[UR10][R14.64], R17 ;  /* 0x000000110e007986 */ /* 0x0003e2000c10190a */
[----:B------:R-:W-:Y:S05]  /*1250*/  @!P2 BRA `(.L_x_17) ;  /* 0x00000004000ca947 */ /* 0x000fea0003800000 */
[----:B------:R0:W2:Y:S01]  /*1260*/  LDG.E R13, desc[UR10][R12.64] ;  /* 0x0000000a0c0d7981 */ /* 0x0000a2000c1e1900 */
[----:B------:R-:W-:Y:S01]  /*1270*/  HFMA2 R3, -RZ, RZ, 0.96630859375, -0.0022525787353515625 ;  /* 0x3bbb989dff037431 */ /* 0x000fe200000001ff */
[----:B------:R-:W-:Y:S01]  /*1280*/  MOV R16, 0x437c0000 ;  /* 0x437c000000107802 */ /* 0x000fe20000000f00 */
[----:B-1----:R-:W0:Y:S01]  /*1290*/  MUFU.RCP R17, R0 ;  /* 0x0000000000117308 */ /* 0x002e220000001000 */
[----:B------:R-:W-:Y:S01]  /*12a0*/  BSSY.RECONVERGENT B1, `(.L_x_20) ;  /* 0x0000015000017945 */ /* 0x000fe20003800200 */
[----:B------:R-:W-:Y:S01]  /*12b0*/  ISETP.NE.AND P2, PT, R7, 0x1, PT ;  /* 0x000000010700780c */ /* 0x000fe20003f45270 */
[----:B0-----:R-:W-:Y:S01]  /*12c0*/  FFMA R12, -R0, R17, 1 ;  /* 0x3f800000000c7423 */ /* 0x001fe20000000111 */
[----:B--2---:R-:W-:-:S04]  /*12d0*/  FADD R2, -R4, R13 ;  /* 0x0000000d04027221 */ /* 0x004fc80000000100 */
[----:B------:R-:W-:-:S04]  /*12e0*/  FFMA.SAT R3, R2, R3, 0.5 ;  /* 0x3f00000002037423 */ /* 0x000fc80000002003 */
[----:B------:R-:W-:-:S04]  /*12f0*/  FFMA.RM R3, R3, R16, 12582913 ;  /* 0x4b40000103037423 */ /* 0x000fc80000004010 */
[C---:B------:R-:W-:Y:S01]  /*1300*/  FADD R5, R3.reuse, -12583039 ;  /* 0xcb40007f03057421 */ /* 0x040fe20000000000 */
[----:B------:R-:W-:-:S03]  /*1310*/  IMAD.SHL.U32 R3, R3, 0x800000, RZ ;  /* 0x0080000003037824 */ /* 0x000fc600078e00ff */
[----:B------:R-:W-:-:S04]  /*1320*/  FFMA R5, R2, 1.4426950216293334961, -R5 ;  /* 0x3fb8aa3b02057823 */ /* 0x000fc80000000805 */
[----:B------:R-:W-:-:S04]  /*1330*/  FFMA R5, R2, 1.925963033500011079e-08, R5 ;  /* 0x32a5706002057823 */ /* 0x000fc80000000005 */
[----:B------:R-:W0:Y:S02]  /*1340*/  MUFU.EX2 R2, R5 ;  /* 0x0000000500027308 */ /* 0x000e240000000800 */
[----:B0-----:R-:W-:Y:S01]  /*1350*/  FMUL R13, R3, R2 ;  /* 0x00000002030d7220 */ /* 0x001fe20000400000 */
[----:B------:R-:W-:-:S05]  /*1360*/  FFMA R2, R17, R12, R17 ;  /* 0x0000000c11027223 */ /* 0x000fca0000000011 */
[----:B------:R-:W0:Y:S01]  /*1370*/  FCHK P0, R13, R0 ;  /* 0x000000000d007302 */ /* 0x000e220000000000 */
[----:B------:R-:W-:-:S04]  /*1380*/  FFMA R3, R2, R13, RZ ;  /* 0x0000000d02037223 */ /* 0x000fc800000000ff */
[----:B------:R-:W-:-:S04]  /*1390*/  FFMA R12, -R0, R3, R13 ;  /* 0x00000003000c7223 */ /* 0x000fc8000000010d */
[----:B------:R-:W-:Y:S01]  /*13a0*/  FFMA R3, R2, R12, R3 ;  /* 0x0000000c02037223 */ /* 0x000fe20000000003 */
[----:B0-----:R-:W-:Y:S06]  /*13b0*/  @!P0 BRA `(.L_x_21) ;  /* 0x00000000000c8947 */ /* 0x001fec0003800000 */
[----:B------:R-:W-:Y:S02]  /*13c0*/  MOV R3, R13 ;  /* 0x0000000d00037202 */ /* 0x000fe40000000f00 */
[----:B------:R-:W-:-:S07]  /*13d0*/  MOV R22, 0x13f0 ;  /* 0x000013f000167802 */ /* 0x000fce0000000f00 */
[----:B------:R-:W-:Y:S05]  /*13e0*/  CALL.REL.NOINC `($__internal_0_$__cuda_sm3x_div_rn_noftz_f32_slowpath) ;  /* 0x0000000800bc7944 */ /* 0x000fea0003c00000 */
.L_x_21:
[----:B------:R-:W-:Y:S05]  /*13f0*/  BSYNC.RECONVERGENT B1 ;  /* 0x0000000000017941 */ /* 0x000fea0003800200 */
.L_x_20:
[----:B------:R-:W-:Y:S02]  /*1400*/  IADD3 R12, P0, PT, R6, R14, RZ ;  /* 0x0000000e060c7210 */ /* 0x000fe40007f1e0ff */
[----:B------:R-:W-:Y:S02]  /*1410*/  MOV R5, R8 ;  /* 0x0000000800057202 */ /* 0x000fe40000000f00 */
[----:B------:R-:W-:-:S05]  /*1420*/  IADD3.X R13, PT, PT, RZ, R15, RZ, P0, !PT ;  /* 0x0000000fff0d7210 */ /* 0x000fca00007fe4ff */
[----:B------:R4:W-:Y:S01]  /*1430*/  STG.E desc[UR10][R12.64], R3 ;  /* 0x000000030c007986 */ /* 0x0009e2000c10190a */
[----:B------:R-:W-:Y:S05]  /*1440*/  @!P2 BRA `(.L_x_17) ;  /* 0x000000000090a947 */ /* 0x000fea0003800000 */
[----:B------:R-:W0:Y:S08]  /*1450*/  LDC R5, c[0x0][0x394] ;  /* 0x0000e500ff057b82 */ /* 0x000e300000000800 */
[----:B----4-:R-:W1:Y:S01]  /*1460*/  LDC.64 R2, c[0x0][0x380] ;  /* 0x0000e000ff027b82 */ /* 0x010e620000000a00 */
[----:B0-----:R-:W-:-:S04]  /*1470*/  IMAD R5, R5, UR6, R20 ;  /* 0x0000000605057c24 */ /* 0x001fc8000f8e0214 */
[----:B-1----:R-:W-:-:S03]  /*1480*/  IMAD.WIDE R2, R5, 0x4, R2 ;  /* 0x0000000405027825 */ /* 0x002fc600078e0202 */
[----:B------:R-:W-:-:S04]  /*1490*/  IADD3 R2, P0, P1, R6, R2, R6 ;  /* 0x0000000206027210 */ /* 0x000fc8000791e006 */
[----:B------:R-:W-:-:S06]  /*14a0*/  IADD3.X R3, PT, PT, RZ, R3, RZ, P0, P1 ;  /* 0x00000003ff037210 */ /* 0x000fcc00007e24ff */
[----:B------:R-:W2:Y:S01]  /*14b0*/  LDG.E R3, desc[UR10][R2.64] ;  /* 0x0000000a02037981 */ /* 0x000ea2000c1e1900 */
[----:B------:R-:W-:Y:S02]  /*14c0*/  HFMA2 R15, -RZ, RZ, 3.7421875, 0 ;  /* 0x437c0000ff0f7431 */ /* 0x000fe400000001ff */
[----:B------:R-:W-:Y:S01]  /*14d0*/  IMAD.MOV.U32 R14, RZ, RZ, 0x3bbb989d ;  /* 0x3bbb989dff0e7424 */ /* 0x000fe200078e00ff */
[----:B------:R-:W-:Y:S01]  /*14e0*/  BSSY.RECONVERGENT B1, `(.L_x_22) ;  /* 0x0000017000017945 */ /* 0x000fe20003800200 */
[----:B--2---:R-:W-:-:S04]  /*14f0*/  FADD R5, -R4, R3 ;  /* 0x0000000304057221 */ /* 0x004fc80000000100 */
[----:B------:R-:W-:-:S04]  /*1500*/  FFMA.SAT R14, R5, R14, 0.5 ;  /* 0x3f000000050e7423 */ /* 0x000fc8000000200e */
[----:B------:R-:W-:Y:S02]  /*1510*/  FFMA.RM R14, R14, R15, 12582913 ;  /* 0x4b4000010e0e7423 */ /* 0x000fe4000000400f */
[----:B------:R-:W0:Y:S02]  /*1520*/  MUFU.RCP R15, R0 ;  /* 0x00000000000f7308 */ /* 0x000e240000001000 */
[C---:B------:R-:W-:Y:S01]  /*1530*/  FADD R16, R14.reuse, -12583039 ;  /* 0xcb40007f0e107421 */ /* 0x040fe20000000000 */
[----:B------:R-:W-:-:S03]  /*1540*/  SHF.L.U32 R14, R14, 0x17, RZ ;  /* 0x000000170e0e7819 */ /* 0x000fc600000006ff */
[----:B------:R-:W-:-:S04]  /*1550*/  FFMA R16, R5, 1.4426950216293334961, -R16 ;  /* 0x3fb8aa3b05107823 */ /* 0x000fc80000000810 */
[----:B------:R-:W-:-:S04]  /*1560*/  FFMA R16, R5, 1.925963033500011079e-08, R16 ;  /* 0x32a5706005107823 */ /* 0x000fc80000000010 */
[----:B------:R-:W1:Y:S01]  /*1570*/  MUFU.EX2 R5, R16 ;  /* 0x0000001000057308 */ /* 0x000e620000000800 */
[----:B0-----:R-:W-:-:S04]  /*1580*/  FFMA R2, -R0, R15, 1 ;  /* 0x3f80000000027423 */ /* 0x001fc8000000010f */
[----:B------:R-:W-:Y:S01]  /*1590*/  FFMA R2, R15, R2, R15 ;  /* 0x000000020f027223 */ /* 0x000fe2000000000f */
[----:B-1----:R-:W-:Y:S01]  /*15a0*/  FMUL R17, R14, R5 ;  /* 0x000000050e117220 */ /* 0x002fe20000400000 */
[----:B------:R-:W-:-:S03]  /*15b0*/  IADD3 R5, PT, PT, R11, R8, RZ ;  /* 0x000000080b057210 */ /* 0x000fc60007ffe0ff */
[----:B------:R-:W0:Y:S01]  /*15c0*/  FCHK P0, R17, R0 ;  /* 0x0000000011007302 */ /* 0x000e220000000000 */
[----:B------:R-:W-:-:S04]  /*15d0*/  FFMA R3, R2, R17, RZ ;  /* 0x0000001102037223 */ /* 0x000fc800000000ff */
[----:B------:R-:W-:-:S04]  /*15e0*/  FFMA R14, -R0, R3, R17 ;  /* 0x00000003000e7223 */ /* 0x000fc80000000111 */
[----:B------:R-:W-:Y:S01]  /*15f0*/  FFMA R15, R2, R14, R3 ;  /* 0x0000000e020f7223 */ /* 0x000fe20000000003 */
[----:B0-----:R-:W-:Y:S06]  /*1600*/  @!P0 BRA `(.L_x_23) ;  /* 0x0000000000108947 */ /* 0x001fec0003800000 */
[----:B------:R-:W-:Y:S01]  /*1610*/  IMAD.MOV.U32 R3, RZ, RZ, R17 ;  /* 0x000000ffff037224 */ /* 0x000fe200078e0011 */
[----:B------:R-:W-:-:S07]  /*1620*/  MOV R22, 0x1640 ;  /* 0x0000164000167802 */ /* 0x000fce0000000f00 */
[----:B------:R-:W-:Y:S05]  /*1630*/  CALL.REL.NOINC `($__internal_0_$__cuda_sm3x_div_rn_noftz_f32_slowpath) ;  /* 0x0000000800287944 */ /* 0x000fea0003c00000 */
[----:B------:R-:W-:-:S07]  /*1640*/  MOV R15, R3 ;  /* 0x00000003000f7202 */ /* 0x000fce0000000f00 */
.L_x_23:
[----:B------:R-:W-:Y:S05]  /*1650*/  BSYNC.RECONVERGENT B1 ;  /* 0x0000000000017941 */ /* 0x000fea0003800200 */
.L_x_22:
[----:B------:R-:W-:-:S04]  /*1660*/  IADD3 R2, P0, PT, R6, R12, RZ ;  /* 0x0000000c06027210 */ /* 0x000fc80007f1e0ff */
[----:B------:R-:W-:-:S05]  /*1670*/  IADD3.X R3, PT, PT, RZ, R13, RZ, P0, !PT ;  /* 0x0000000dff037210 */ /* 0x000fca00007fe4ff */
[----:B------:R0:W-:Y:S04]  /*1680*/  STG.E desc[UR10][R2.64], R15 ;  /* 0x0000000f02007986 */ /* 0x0001e8000c10190a */
.L_x_17:
[----:B------:R-:W-:Y:S05]  /*1690*/  BSYNC.RECONVERGENT B0 ;  /* 0x0000000000007941 */ /* 0x000fea0003800200 */
.L_x_16:
[----:B0-----:R-:W0:Y:S01]  /*16a0*/  LDC R2, c[0x0][0x394] ;  /* 0x0000e500ff027b82 */ /* 0x001e220000000800 */
[----:B------:R-:W-:Y:S01]  /*16b0*/  ISETP.GE.U32.AND P0, PT, R9, 0x3, PT ;  /* 0x000000030900780c */ /* 0x000fe20003f06070 */
[----:B------:R-:W0:Y:S01]  /*16c0*/  LDCU UR5, c[0x0][0x394] ;  /* 0x00007280ff0577ac */ /* 0x000e220008000800 */
[----:B------:R-:W-:Y:S05]  /*16d0*/  BSSY.RECONVERGENT B0, `(.L_x_24) ;  /* 0x000007e000007945 */ /* 0x000fea0003800200 */
[----:B----4-:R-:W4:Y:S08]  /*16e0*/  LDC.64 R12, c[0x0][0x380] ;  /* 0x0000e000ff0c7b82 */ /* 0x010f300000000a00 */
[----:B-1----:R-:W1:Y:S01]  /*16f0*/  LDC.64 R14, c[0x0][0x388] ;  /* 0x0000e200ff0e7b82 */ /* 0x002e620000000a00 */
[----:B------:R-:W-:Y:S05]  /*1700*/  @!P0 BRA `(.L_x_25) ;  /* 0x0000000400e88947 */ /* 0x000fea0003800000 */
.L_x_34:
[----:B0-----:R-:W-:-:S04]  /*1710*/  IMAD R19, R2, UR6, R5 ;  /* 0x0000000602137c24 */ /* 0x001fc8000f8e0205 */
[----:B----4-:R-:W-:-:S05]  /*1720*/  IMAD.WIDE R16, R19, 0x4, R12 ;  /* 0x0000000413107825 */ /* 0x010fca00078e020c */
[----:B--2---:R-:W3:Y:S01]  /*1730*/  LDG.E R3, desc[UR10][R16.64] ;  /* 0x0000000a10037981 */ /* 0x004ee2000c1e1900 */
[----:B------:R-:W-:Y:S02]  /*1740*/  HFMA2 R18, -RZ, RZ, 0.96630859375, -0.0022525787353515625 ;  /* 0x3bbb989dff127431 */ /* 0x000fe400000001ff */
[----:B------:R-:W-:Y:S01]  /*1750*/  IMAD.MOV.U32 R21, RZ, RZ, 0x437c0000 ;  /* 0x437c0000ff157424 */ /* 0x000fe200078e00ff */
[----:B------:R-:W-:Y:S01]  /*1760*/  BSSY.RECONVERGENT B1, `(.L_x_26) ;  /* 0x0000015000017945 */ /* 0x000fe20003800200 */
[----:B---3--:R-:W-:-:S04]  /*1770*/  FADD R3, -R4, R3 ;  /* 0x0000000304037221 */ /* 0x008fc80000000100 */
[----:B------:R-:W-:-:S04]  /*1780*/  FFMA.SAT R18, R3, R18, 0.5 ;  /* 0x3f00000003127423 */ /* 0x000fc80000002012 */
[----:B------:R-:W-:Y:S02]  /*1790*/  FFMA.RM R18, R18, R21, 12582913 ;  /* 0x4b40000112127423 */ /* 0x000fe40000004015 */
[----:B------:R-:W0:Y:S02]  /*17a0*/  MUFU.RCP R21, R0 ;  /* 0x0000000000157308 */ /* 0x000e240000001000 */
[C---:B------:R-:W-:Y:S01]  /*17b0*/  FADD R22, R18.reuse, -12583039 ;  /* 0xcb40007f12167421 */ /* 0x040fe20000000000 */
[----:B------:R-:W-:-:S03]  /*17c0*/  SHF.L.U32 R18, R18, 0x17, RZ ;  /* 0x0000001712127819 */ /* 0x000fc600000006ff */
[----:B------:R-:W-:-:S04]  /*17d0*/  FFMA R22, R3, 1.4426950216293334961, -R22 ;  /* 0x3fb8aa3b03167823 */ /* 0x000fc80000000816 */
[----:B------:R-:W-:-:S04]  /*17e0*/  FFMA R22, R3, 1.925963033500011079e-08, R22 ;  /* 0x32a5706003167823 */ /* 0x000fc80000000016 */
[----:B------:R-:W2:Y:S01]  /*17f0*/  MUFU.EX2 R3, R22 ;  /* 0x0000001600037308 */ /* 0x000ea20000000800 */
[----:B0-----:R-:W-:Y:S01]  /*1800*/  FFMA R24, -R0, R21, 1 ;  /* 0x3f80000000187423 */ /* 0x001fe20000000115 */
[----:B--2---:R-:W-:-:S03]  /*1810*/  FMUL R23, R18, R3 ;  /* 0x0000000312177220 */ /* 0x004fc60000400000 */
[----:B------:R-:W-:-:S03]  /*1820*/  FFMA R3, R21, R24, R21 ;  /* 0x0000001815037223 */ /* 0x000fc60000000015 */
[----:B------:R-:W0:Y:S01]  /*1830*/  FCHK P0, R23, R0 ;  /* 0x0000000017007302 */ /* 0x000e220000000000 */
[----:B------:R-:W-:-:S04]  /*1840*/  FFMA R18, R3, R23, RZ ;  /* 0x0000001703127223 */ /* 0x000fc800000000ff */
[----:B------:R-:W-:-:S04]  /*1850*/  FFMA R21, -R0, R18, R23 ;  /* 0x0000001200157223 */ /* 0x000fc80000000117 */
[----:B------:R-:W-:Y:S01]  /*1860*/  FFMA R3, R3, R21, R18 ;  /* 0x0000001503037223 */ /* 0x000fe20000000012 */
[----:B0-----:R-:W-:Y:S06]  /*1870*/  @!P0 BRA `(.L_x_27) ;  /* 0x00000000000c8947 */ /* 0x001fec0003800000 */
[----:B------:R-:W-:Y:S02]  /*1880*/  MOV R3, R23 ;  /* 0x0000001700037202 */ /* 0x000fe40000000f00 */
[----:B------:R-:W-:-:S07]  /*1890*/  MOV R22, 0x18b0 ;  /* 0x000018b000167802 */ /* 0x000fce0000000f00 */
[----:B-1----:R-:W-:Y:S05]  /*18a0*/  CALL.REL.NOINC `($__internal_0_$__cuda_sm3x_div_rn_noftz_f32_slowpath) ;  /* 0x00000004008c7944 */ /* 0x002fea0003c00000 */
.L_x_27:
[----:B------:R-:W-:Y:S05]  /*18b0*/  BSYNC.RECONVERGENT B1 ;  /* 0x0000000000017941 */ /* 0x000fea0003800200 */
.L_x_26:
[----:B------:R-:W-:Y:S01]  /*18c0*/  IADD3 R16, P0, PT, R6, R16, RZ ;  /* 0x0000001006107210 */ /* 0x000fe20007f1e0ff */
[----:B-1----:R-:W-:-:S03]  /*18d0*/  IMAD.WIDE R18, R19, 0x4, R14 ;  /* 0x0000000413127825 */ /* 0x002fc600078e020e */
[----:B------:R-:W-:Y:S02]  /*18e0*/  IADD3.X R17, PT, PT, RZ, R17, RZ, P0, !PT ;  /* 0x00000011ff117210 */ /* 0x000fe400007fe4ff */
[----:B------:R0:W-:Y:S04]  /*18f0*/  STG.E desc[UR10][R18.64], R3 ;  /* 0x0000000312007986 */ /* 0x0001e8000c10190a */
[----:B------:R-:W2:Y:S01]  /*1900*/  LDG.E R21, desc[UR10][R16.64] ;  /* 0x0000000a10157981 */ /* 0x000ea2000c1e1900 */
[----:B------:R-:W-:Y:S01]  /*1910*/  IMAD.MOV.U32 R22, RZ, RZ, 0x3bbb989d ;  /* 0x3bbb989dff167424 */ /* 0x000fe200078e00ff */
[----:B------:R-:W-:Y:S01]  /*1920*/  MOV R23, 0x437c0000 ;  /* 0x437c000000177802 */ /* 0x000fe20000000f00 */
[----:B------:R-:W1:Y:S01]  /*1930*/  MUFU.RCP R25, R0 ;  /* 0x0000000000197308 */ /* 0x000e620000001000 */
[----:B------:R-:W-:Y:S01]  /*1940*/  BSSY.RECONVERGENT B1, `(.L_x_28) ;  /* 0x0000014000017945 */ /* 0x000fe20003800200 */
[----:B-1----:R-:W-:Y:S01]  /*1950*/  FFMA R26, -R0, R25, 1 ;  /* 0x3f800000001a7423 */ /* 0x002fe20000000119 */
[----:B--2---:R-:W-:-:S04]  /*1960*/  FADD R21, -R4, R21 ;  /* 0x0000001504157221 */ /* 0x004fc80000000100 */
[----:B------:R-:W-:-:S04]  /*1970*/  FFMA.SAT R22, R21, R22, 0.5 ;  /* 0x3f00000015167423 */ /* 0x000fc80000002016 */
[----:B------:R-:W-:-:S04]  /*1980*/  FFMA.RM R22, R22, R23, 12582913 ;  /* 0x4b40000116167423 */ /* 0x000fc80000004017 */
[C---:B------:R-:W-:Y:S01]  /*1990*/  FADD R24, R22.reuse, -12583039 ;  /* 0xcb40007f16187421 */ /* 0x040fe20000000000 */
[----:B------:R-:W-:-:S03]  /*19a0*/  SHF.L.U32 R22, R22, 0x17, RZ ;  /* 0x0000001716167819 */ /* 0x000fc600000006ff */
[----:B------:R-:W-:-:S04]  /*19b0*/  FFMA R24, R21, 1.4426950216293334961, -R24 ;  /* 0x3fb8aa3b15187823 */ /* 0x000fc80000000818 */
[----:B------:R-:W-:-:S04]  /*19c0*/  FFMA R24, R21, 1.925963033500011079e-08, R24 ;  /* 0x32a5706015187823 */ /* 0x000fc80000000018 */
[----:B0-----:R-:W0:Y:S02]  /*19d0*/  MUFU.EX2 R3, R24 ;  /* 0x0000001800037308 */ /* 0x001e240000000800 */
        /* <DEDUP_REMOVED lines=10> */
.L_x_29:
[----:B------:R-:W-:Y:S05]  /*1a80*/  BSYNC.RECONVERGENT B1 ;  /* 0x0000000000017941 */ /* 0x000fea0003800200 */
.L_x_28:
[C---:B------:R-:W-:Y:S02]  /*1a90*/  IADD3 R18, P0, PT, R6.reuse, R18, RZ ;  /* 0x0000001206127210 */ /* 0x040fe40007f1e0ff */
[----:B------:R-:W-:-:S03]  /*1aa0*/  IADD3 R16, P1, PT, R6, R16, RZ ;  /* 0x0000001006107210 */ /* 0x000fc60007f3e0ff */
[----:B------:R-:W-:Y:S01]  /*1ab0*/  IMAD.X R19, RZ, RZ, R19, P0 ;  /* 0x000000ffff137224 */ /* 0x000fe200000e0613 */
[----:B------:R-:W-:-:S04]  /*1ac0*/  IADD3.X R17, PT, PT, RZ, R17, RZ, P1, !PT ;  /* 0x00000011ff117210 */ /* 0x000fc80000ffe4ff */
[----:B------:R0:W-:Y:S04]  /*1ad0*/  STG.E desc[UR10][R18.64], R3 ;  /* 0x0000000312007986 */ /* 0x0001e8000c10190a */
[----:B------:R-:W2:Y:S01]  /*1ae0*/  LDG.E R21, desc[UR10][R16.64] ;  /* 0x0000000a10157981 */ /* 0x000ea2000c1e1900 */
[----:B------:R-:W-:Y:S01]  /*1af0*/  HFMA2 R22, -RZ, RZ, 0.96630859375, -0.0022525787353515625 ;  /* 0x3bbb989dff167431 */ /* 0x000fe200000001ff */
        /* <DEDUP_REMOVED lines=8> */
[----:B------:R-:W-:-:S03]  /*1b80*/  IMAD.SHL.U32 R22, R22, 0x800000, RZ ;  /* 0x0080000016167824 */ /* 0x000fc600078e00ff */
        /* <DEDUP_REMOVED lines=13> */
.L_x_31:
[----:B------:R-:W-:Y:S05]  /*1c60*/  BSYNC.RECONVERGENT B1 ;  /* 0x0000000000017941 */ /* 0x000fea0003800200 */
.L_x_30:
[C---:B------:R-:W-:Y:S02]  /*1c70*/  IADD3 R22, P1, PT, R6.reuse, R16, RZ ;  /* 0x0000001006167210 */ /* 0x040fe40007f3e0ff */
[----:B------:R-:W-:Y:S02]  /*1c80*/  IADD3 R16, P0, PT, R6, R18, RZ ;  /* 0x0000001206107210 */ /* 0x000fe40007f1e0ff */
[----:B------:R-:W-:Y:S02]  /*1c90*/  IADD3.X R23, PT, PT, RZ, R17, RZ, P1, !PT ;  /* 0x00000011ff177210 */ /* 0x000fe40000ffe4ff */
[----:B------:R-:W-:-:S05]  /*1ca0*/  IADD3.X R17, PT, PT, RZ, R19, RZ, P0, !PT ;  /* 0x00000013ff117210 */ /* 0x000fca00007fe4ff */
[----:B------:R0:W-:Y:S04]  /*1cb0*/  STG.E desc[UR10][R16.64], R3 ;  /* 0x0000000310007986 */ /* 0x0001e8000c10190a */
[----:B------:R1:W2:Y:S01]  /*1cc0*/  LDG.E R23, desc[UR10][R22.64] ;  /* 0x0000000a16177981 */ /* 0x0002a2000c1e1900 */
[----:B------:R-:W-:Y:S02]  /*1cd0*/  HFMA2 R24, -RZ, RZ, 3.7421875, 0 ;  /* 0x437c0000ff187431 */ /* 0x000fe400000001ff */
[----:B------:R-:W-:Y:S01]  /*1ce0*/  IMAD.MOV.U32 R19, RZ, RZ, 0x3bbb989d ;  /* 0x3bbb989dff137424 */ /* 0x000fe200078e00ff */
[----:B------:R-:W1:Y:S01]  /*1cf0*/  MUFU.RCP R25, R0 ;  /* 0x0000000000197308 */ /* 0x000e620000001000 */
[----:B------:R-:W-:Y:S01]  /*1d00*/  BSSY.RECONVERGENT B1, `(.L_x_32) ;  /* 0x0000014000017945 */ /* 0x000fe20003800200 */
[----:B-1----:R-:W-:-:S04]  /*1d10*/  FFMA R22, -R0, R25, 1 ;  /* 0x3f80000000167423 */ /* 0x002fc80000000119 */
[----:B0-----:R-:W-:Y:S01]  /*1d20*/  FFMA R3, R25, R22, R25 ;  /* 0x0000001619037223 */ /* 0x001fe20000000019 */
[----:B--2---:R-:W-:-:S04]  /*1d30*/  FADD R18, -R4, R23 ;  /* 0x0000001704127221 */ /* 0x004fc80000000100 */
[----:B------:R-:W-:-:S04]  /*1d40*/  FFMA.SAT R19, R18, R19, 0.5 ;  /* 0x3f00000012137423 */ /* 0x000fc80000002013 */
[----:B------:R-:W-:-:S04]  /*1d50*/  FFMA.RM R19, R19, R24, 12582913 ;  /* 0x4b40000113137423 */ /* 0x000fc80000004018 */
[C---:B------:R-:W-:Y:S01]  /*1d60*/  FADD R21, R19.reuse, -12583039 ;  /* 0xcb40007f13157421 */ /* 0x040fe20000000000 */
[----:B------:R-:W-:-:S03]  /*1d70*/  SHF.L.U32 R19, R19, 0x17, RZ ;  /* 0x0000001713137819 */ /* 0x000fc600000006ff */
[----:B------:R-:W-:-:S04]  /*1d80*/  FFMA R21, R18, 1.4426950216293334961, -R21 ;  /* 0x3fb8aa3b12157823 */ /* 0x000fc80000000815 */
[----:B------:R-:W-:-:S04]  /*1d90*/  FFMA R21, R18, 1.925963033500011079e-08, R21 ;  /* 0x32a5706012157823 */ /* 0x000fc80000000015 */
[----:B------:R-:W0:Y:S02]  /*1da0*/  MUFU.EX2 R18, R21 ;  /* 0x0000001500127308 */ /* 0x000e240000000800 */
[----:B0-----:R-:W-:-:S06]  /*1db0*/  FMUL R23, R19, R18 ;  /* 0x0000001213177220 */ /* 0x001fcc0000400000 */
        /* <DEDUP_REMOVED lines=8> */
.L_x_33:
[----:B------:R-:W-:Y:S05]  /*1e40*/  BSYNC.RECONVERGENT B1 ;  /* 0x0000000000017941 */ /* 0x000fea0003800200 */
.L_x_32:
[C---:B------:R-:W-:Y:S02]  /*1e50*/  IADD3 R16, P0, PT, R6.reuse, R16, RZ ;  /* 0x0000001006107210 */ /* 0x040fe40007f1e0ff */
[----:B------:R-:W-:-:S03]  /*1e60*/  IADD3 R5, PT, PT, R6, R5, RZ ;  /* 0x0000000506057210 */ /* 0x000fc60007ffe0ff */
[----:B------:R-:W-:Y:S01]  /*1e70*/  IMAD.X R17, RZ, RZ, R17, P0 ;  /* 0x000000ffff117224 */ /* 0x000fe200000e0611 */
[----:B------:R-:W-:-:S04]  /*1e80*/  ISETP.GE.AND P0, PT, R5, UR5, PT ;  /* 0x0000000505007c0c */ /* 0x000fc8000bf06270 */
[----:B------:R0:W-:Y:S09]  /*1e90*/  STG.E desc[UR10][R16.64], R3 ;  /* 0x0000000310007986 */ /* 0x0001f2000c10190a */
[----:B------:R-:W-:Y:S05]  /*1ea0*/  @!P0 BRA `(.L_x_34) ;  /* 0xfffffff800188947 */ /* 0x000fea000383ffff */
.L_x_25:
[----:B0-----:R-:W-:Y:S05]  /*1eb0*/  BSYNC.RECONVERGENT B0 ;  /* 0x0000000000007941 */ /* 0x001fea0003800200 */
.L_x_24:
[----:B------:R-:W-:Y:S05]  /*1ec0*/  BRA.U !UP0, `(.L_x_35) ;  /* 0xffffffe108f47547 */ /* 0x000fea000b83ffff */
[----:B------:R-:W-:Y:S05]  /*1ed0*/  EXIT ;  /* 0x000000000000794d */ /* 0x000fea0003800000 */
        .weak           $__internal_0_$__cuda_sm3x_div_rn_noftz_f32_slowpath
        .type           $__internal_0_$__cuda_sm3x_div_rn_noftz_f32_slowpath,@function
        .size           $__internal_0_$__cuda_sm3x_div_rn_noftz_f32_slowpath,(.L_x_48 - $__internal_0_$__cuda_sm3x_div_rn_noftz_f32_slowpath)
$__internal_0_$__cuda_sm3x_div_rn_noftz_f32_slowpath:
[--C-:B------:R-:W-:Y:S01]  /*1ee0*/  SHF.R.U32.HI R21, RZ, 0x17, R0.reuse ;  /* 0x00000017ff157819 */ /* 0x100fe20000011600 */
[----:B------:R-:W-:Y:S01]  /*1ef0*/  BSSY.RECONVERGENT B2, `(.L_x_36) ;  /* 0x0000064000027945 */ /* 0x000fe20003800200 */
[----:B------:R-:W-:Y:S01]  /*1f00*/  SHF.R.U32.HI R24, RZ, 0x17, R3 ;  /* 0x00000017ff187819 */ /* 0x000fe20000011603 */
[----:B------:R-:W-:Y:S01]  /*1f10*/  IMAD.MOV.U32 R28, RZ, RZ, R0 ;  /* 0x000000ffff1c7224 */ /* 0x000fe200078e0000 */
[----:B------:R-:W-:Y:S02]  /*1f20*/  LOP3.LUT R21, R21, 0xff, RZ, 0xc0, !PT ;  /* 0x000000ff15157812 */ /* 0x000fe400078ec0ff */
[----:B------:R-:W-:Y:S02]  /*1f30*/  LOP3.LUT R24, R24, 0xff, RZ, 0xc0, !PT ;  /* 0x000000ff18187812 */ /* 0x000fe400078ec0ff */
[----:B------:R-:W-:Y:S02]  /*1f40*/  IADD3 R23, PT, PT, R21, -0x1, RZ ;  /* 0xffffffff15177810 */ /* 0x000fe40007ffe0ff */
[----:B------:R-:W-:-:S02]  /*1f50*/  IADD3 R25, PT, PT, R24, -0x1, RZ ;  /* 0xffffffff18197810 */ /* 0x000fc40007ffe0ff */
[----:B------:R-:W-:-:S04]  /*1f60*/  ISETP.GT.U32.AND P0, PT, R23, 0xfd, PT ;  /* 0x000000fd1700780c */ /* 0x000fc80003f04070 */
[----:B------:R-:W-:-:S13]  /*1f70*/  ISETP.GT.U32.OR P0, PT, R25, 0xfd, P0 ;  /* 0x000000fd1900780c */ /* 0x000fda0000704470 */
[----:B------:R-:W-:Y:S01]  /*1f80*/  @!P0 MOV R26, RZ ;  /* 0x000000ff001a8202 */ /* 0x000fe20000000f00 */
[----:B------:R-:W-:Y:S06]  /*1f90*/  @!P0 BRA `(.L_x_37) ;  /* 0x00000000005c8947 */ /* 0x000fec0003800000 */
[----:B------:R-:W-:Y:S02]  /*1fa0*/  FSETP.GTU.FTZ.AND P0, PT, |R3|, +INF , PT ;  /* 0x7f8000000300780b */ /* 0x000fe40003f1c200 */
[----:B------:R-:W-:-:S04]  /*1fb0*/  FSETP.GTU.FTZ.AND P1, PT, |R0|, +INF , PT ;  /* 0x7f8000000000780b */ /* 0x000fc80003f3c200 */
[----:B------:R-:W-:-:S13]  /*1fc0*/  PLOP3.LUT P0, PT, P0, P1, PT, 0xf8, 0x8f ;  /* 0x00000000008f781c */ /* 0x000fda0000703f70 */
[----:B------:R-:W-:Y:S05]  /*1fd0*/  @P0 BRA `(.L_x_38) ;  /* 0x0000000400500947 */ /* 0x000fea0003800000 */
[----:B------:R-:W-:-:S13]  /*1fe0*/  LOP3.LUT P0, RZ, R28, 0x7fffffff, R3, 0xc8, !PT ;  /* 0x7fffffff1cff7812 */ /* 0x000fda000780c803 */
[----:B------:R-:W-:Y:S05]  /*1ff0*/  @!P0 BRA `(.L_x_39) ;  /* 0x0000000400408947 */ /* 0x000fea0003800000 */
[C---:B------:R-:W-:Y:S02]  /*2000*/  FSETP.NEU.FTZ.AND P3, PT, |R3|.reuse, +INF , PT ;  /* 0x7f8000000300780b */ /* 0x040fe40003f7d200 */
[----:B------:R-:W-:Y:S02]  /*2010*/  FSETP.NEU.FTZ.AND P1, PT, |R0|, +INF , PT ;  /* 0x7f8000000000780b */ /* 0x000fe40003f3d200 */
[----:B------:R-:W-:-:S11]  /*2020*/  FSETP.NEU.FTZ.AND P0, PT, |R3|, +INF , PT ;  /* 0x7f8000000300780b */ /* 0x000fd60003f1d200 */
[----:B------:R-:W-:Y:S05]  /*2030*/  @!P1 BRA !P3, `(.L_x_39) ;  /* 0x0000000400309947 */ /* 0x000fea0005800000 */
[----:B------:R-:W-:-:S04]  /*2040*/  LOP3.LUT P3, RZ, R3, 0x7fffffff, RZ, 0xc0, !PT ;  /* 0x7fffffff03ff7812 */ /* 0x000fc8000786c0ff */
[----:B------:R-:W-:-:S13]  /*2050*/  PLOP3.LUT P1, PT, P1, P3, PT, 0x2f, 0xf2 ;  /* 0x0000000000f2781c */ /* 0x000fda0000f26577 */
[----:B------:R-:W-:Y:S05]  /*2060*/  @P1 BRA `(.L_x_40) ;  /* 0x00000004001c1947 */ /* 0x000fea0003800000 */
[----:B------:R-:W-:-:S04]  /*2070*/  LOP3.LUT P1, RZ, R28, 0x7fffffff, RZ, 0xc0, !PT ;  /* 0x7fffffff1cff7812 */ /* 0x000fc8000782c0ff */
[----:B------:R-:W-:-:S13]  /*2080*/  PLOP3.LUT P0, PT, P0, P1, PT, 0x2f, 0xf2 ;  /* 0x0000000000f2781c */ /* 0x000fda0000702577 */
[----:B------:R-:W-:Y:S05]  /*2090*/  @P0 BRA `(.L_x_41) ;  /* 0x0000000400040947 */ /* 0x000fea0003800000 */
[----:B------:R-:W-:Y:S02]  /*20a0*/  ISETP.GE.AND P0, PT, R25, RZ, PT ;  /* 0x000000ff1900720c */ /* 0x000fe40003f06270 */
[----:B------:R-:W-:-:S11]  /*20b0*/  ISETP.GE.AND P1, PT, R23, RZ, PT ;  /* 0x000000ff1700720c */ /* 0x000fd60003f26270 */
[----:B------:R-:W-:Y:S01]  /*20c0*/  @P0 MOV R26, RZ ;  /* 0x000000ff001a0202 */ /* 0x000fe20000000f00 */
[----:B------:R-:W-:Y:S01]  /*20d0*/  @!P0 FFMA R3, R3, 1.84467440737095516160e+19, RZ ;  /* 0x5f80000003038823 */ /* 0x000fe200000000ff */
[----:B------:R-:W-:Y:S01]  /*20e0*/  @!P0 MOV R26, 0xffffffc0 ;  /* 0xffffffc0001a8802 */ /* 0x000fe20000000f00 */
[----:B------:R-:W-:-:S04]  /*20f0*/  @!P1 FFMA R28, R0, 1.84467440737095516160e+19, RZ ;  /* 0x5f800000001c9823 */ /* 0x000fc800000000ff */
[----:B------:R-:W-:-:S07]  /*2100*/  @!P1 VIADD R26, R26, 0x40 ;  /* 0x000000401a1a9836 */ /* 0x000fce0000000000 */
.L_x_37:
[----:B------:R-:W-:Y:S01]  /*2110*/  LEA R29, R21, 0xc0800000, 0x17 ;  /* 0xc0800000151d7811 */ /* 0x000fe200078eb8ff */
[----:B------:R-:W-:Y:S01]  /*2120*/  BSSY.RECONVERGENT B3, `(.L_x_42) ;  /* 0x0000036000037945 */ /* 0x000fe20003800200 */
[----:B------:R-:W-:Y:S02]  /*2130*/  IADD3 R24, PT, PT, R24, -0x7f, RZ ;  /* 0xffffff8118187810 */ /* 0x000fe40007ffe0ff */
[----:B------:R-:W-:Y:S02]  /*2140*/  IADD3 R29, PT, PT, -R29, R28, RZ ;  /* 0x0000001c1d1d7210 */ /* 0x000fe40007ffe1ff */
[----:B------:R-:W-:Y:S02]  /*2150*/  IADD3 R27, PT, PT, R24, 0x7f, -R21 ;  /* 0x0000007f181b7810 */ /* 0x000fe40007ffe815 */
[----:B------:R-:W0:Y:S01]  /*2160*/  MUFU.RCP R28, R29 ;  /* 0x0000001d001c7308 */ /* 0x000e220000001000 */
[----:B------:R-:W-:Y:S01]  /*2170*/  FADD.FTZ R25, -R29, -RZ ;  /* 0x800000ff1d197221 */ /* 0x000fe20000010100 */
[----:B------:R-:W-:-:S03]  /*2180*/  IADD3 R26, PT, PT, R27, R26, RZ ;  /* 0x0000001a1b1a7210 */ /* 0x000fc60007ffe0ff */
[----:B0-----:R-:W-:-:S04]  /*2190*/  FFMA R23, R28, R25, 1 ;  /* 0x3f8000001c177423 */ /* 0x001fc80000000019 */
[----:B------:R-:W-:Y:S01]  /*21a0*/  FFMA R23, R28, R23, R28 ;  /* 0x000000171c177223 */ /* 0x000fe2000000001c */
[----:B------:R-:W-:-:S04]  /*21b0*/  IMAD R28, R24, -0x800000, R3 ;  /* 0xff800000181c7824 */ /* 0x000fc800078e0203 */
[----:B------:R-:W-:-:S04]  /*21c0*/  FFMA R3, R28, R23, RZ ;  /* 0x000000171c037223 */ /* 0x000fc800000000ff */
[----:B------:R-:W-:-:S04]  /*21d0*/  FFMA R24, R25, R3, R28 ;  /* 0x0000000319187223 */ /* 0x000fc8000000001c */
[----:B------:R-:W-:-:S04]  /*21e0*/  FFMA R24, R23, R24, R3 ;  /* 0x0000001817187223 */ /* 0x000fc80000000003 */
[----:B------:R-:W-:-:S04]  /*21f0*/  FFMA R3, R25, R24, R28 ;  /* 0x0000001819037223 */ /* 0x000fc8000000001c */
[----:B------:R-:W-:-:S05]  /*2200*/  FFMA R21, R23, R3, R24 ;  /* 0x0000000317157223 */ /* 0x000fca0000000018 */
[----:B------:R-:W-:-:S04]  /*2210*/  SHF.R.U32.HI R25, RZ, 0x17, R21 ;  /* 0x00000017ff197819 */ /* 0x000fc80000011615 */
[----:B------:R-:W-:-:S05]  /*2220*/  LOP3.LUT R25, R25, 0xff, RZ, 0xc0, !PT ;  /* 0x000000ff19197812 */ /* 0x000fca00078ec0ff */
[----:B------:R-:W-:-:S05]  /*2230*/  IMAD.IADD R25, R25, 0x1, R26 ;  /* 0x0000000119197824 */ /* 0x000fca00078e021a */
[----:B------:R-:W-:-:S04]  /*2240*/  IADD3 R27, PT, PT, R25, -0x1, RZ ;  /* 0xffffffff191b7810 */ /* 0x000fc80007ffe0ff */
[----:B------:R-:W-:-:S13]  /*2250*/  ISETP.GE.U32.AND P0, PT, R27, 0xfe, PT ;  /* 0x000000fe1b00780c */ /* 0x000fda0003f06070 */
[----:B------:R-:W-:Y:S05]  /*2260*/  @!P0 BRA `(.L_x_43) ;  /* 0x0000000000808947 */ /* 0x000fea0003800000 */
[----:B------:R-:W-:-:S13]  /*2270*/  ISETP.GT.AND P0, PT, R25, 0xfe, PT ;  /* 0x000000fe1900780c */ /* 0x000fda0003f04270 */
[----:B------:R-:W-:Y:S05]  /*2280*/  @P0 BRA `(.L_x_44) ;  /* 0x00000000006c0947 */ /* 0x000fea0003800000 */
[----:B------:R-:W-:-:S13]  /*2290*/  ISETP.GE.AND P0, PT, R25, 0x1, PT ;  /* 0x000000011900780c */ /* 0x000fda0003f06270 */
[----:B------:R-:W-:Y:S05]  /*22a0*/  @P0 BRA `(.L_x_45) ;  /* 0x0000000000740947 */ /* 0x000fea0003800000 */
[----:B------:R-:W-:Y:S02]  /*22b0*/  ISETP.GE.AND P0, PT, R25, -0x18, PT ;  /* 0xffffffe81900780c */ /* 0x000fe40003f06270 */
[----:B------:R-:W-:-:S11]  /*22c0*/  LOP3.LUT R21, R21, 0x80000000, RZ, 0xc0, !PT ;  /* 0x8000000015157812 */ /* 0x000fd600078ec0ff */
[----:B------:R-:W-:Y:S05]  /*22d0*/  @!P0 BRA `(.L_x_45) ;  /* 0x0000000000688947 */ /* 0x000fea0003800000 */
[CCC-:B------:R-:W-:Y:S01]  /*22e0*/  FFMA.RZ R26, R23.reuse, R3.reuse, R24.reuse ;  /* 0x00000003171a7223 */ /* 0x1c0fe2000000c018 */
[CCC-:B------:R-:W-:Y:S01]  /*22f0*/  FFMA.RP R27, R23.reuse, R3.reuse, R24.reuse ;  /* 0x00000003171b7223 */ /* 0x1c0fe20000008018 */
[----:B------:R-:W-:Y:S01]  /*2300*/  FFMA.RM R24, R23, R3, R24 ;  /* 0x0000000317187223 */ /* 0x000fe20000004018 */
[C---:B------:R-:W-:Y:S02]  /*2310*/  IADD3 R3, PT, PT, R25.reuse, 0x20, RZ ;  /* 0x0000002019037810 */ /* 0x040fe40007ffe0ff */
[----:B------:R-:W-:Y:S02]  /*2320*/  LOP3.LUT R26, R26, 0x7fffff, RZ, 0xc0, !PT ;  /* 0x007fffff1a1a7812 */ /* 0x000fe400078ec0ff */
[C---:B------:R-:W-:Y:S02]  /*2330*/  ISETP.NE.AND P3, PT, R25.reuse, RZ, PT ;  /* 0x000000ff1900720c */ /* 0x040fe40003f65270 */
[----:B------:R-:W-:Y:S02]  /*2340*/  LOP3.LUT R26, R26, 0x800000, RZ, 0xfc, !PT ;  /* 0x008000001a1a7812 */ /* 0x000fe400078efcff */
[----:B------:R-:W-:-:S02]  /*2350*/  ISETP.NE.AND P1, PT, R25, RZ, PT ;  /* 0x000000ff1900720c */ /* 0x000fc40003f25270 */
[----:B------:R-:W-:Y:S02]  /*2360*/  IADD3 R25, PT, PT, -R25, RZ, RZ ;  /* 0x000000ff19197210 */ /* 0x000fe40007ffe1ff */
[----:B------:R-:W-:Y:S02]  /*2370*/  SHF.L.U32 R3, R26, R3, RZ ;  /* 0x000000031a037219 */ /* 0x000fe400000006ff */
[----:B------:R-:W-:Y:S02]  /*2380*/  FSETP.NEU.FTZ.AND P0, PT, R27, R24, PT ;  /* 0x000000181b00720b */ /* 0x000fe40003f1d000 */
[----:B------:R-:W-:Y:S02]  /*2390*/  SEL R25, R25, RZ, P3 ;  /* 0x000000ff19197207 */ /* 0x000fe40001800000 */
[----:B------:R-:W-:Y:S02]  /*23a0*/  ISETP.NE.AND P1, PT, R3, RZ, P1 ;  /* 0x000000ff0300720c */ /* 0x000fe40000f25270 */
[----:B------:R-:W-:-:S02]  /*23b0*/  SHF.R.U32.HI R26, RZ, R25, R26 ;  /* 0x00000019ff1a7219 */ /* 0x000fc4000001161a */
[----:B------:R-:W-:Y:S02]  /*23c0*/  PLOP3.LUT P0, PT, P0, P1, PT, 0xf8, 0x8f ;  /* 0x00000000008f781c */ /* 0x000fe40000703f70 */
[----:B------:R-:W-:Y:S02]  /*23d0*/  SHF.R.U32.HI R23, RZ, 0x1, R26 ;  /* 0x00000001ff177819 */ /* 0x000fe4000001161a */
[----:B------:R-:W-:-:S04]  /*23e0*/  SEL R24, RZ, 0x1, !P0 ;  /* 0x00000001ff187807 */ /* 0x000fc80004000000 */
[----:B------:R-:W-:-:S04]  /*23f0*/  LOP3.LUT R3, R24, 0x1, R23, 0xf8, !PT ;  /* 0x0000000118037812 */ /* 0x000fc800078ef817 */
[----:B------:R-:W-:-:S05]  /*2400*/  LOP3.LUT R26, R3, R26, RZ, 0xc0, !PT ;  /* 0x0000001a031a7212 */ /* 0x000fca00078ec0ff */
[----:B------:R-:W-:-:S05]  /*2410*/  IMAD.IADD R26, R23, 0x1, R26 ;  /* 0x00000001171a7824 */ /* 0x000fca00078e021a */
[----:B------:R-:W-:Y:S01]  /*2420*/  LOP3.LUT R21, R26, R21, RZ, 0xfc, !PT ;  /* 0x000000151a157212 */ /* 0x000fe200078efcff */
[----:B------:R-:W-:Y:S06]  /*2430*/  BRA `(.L_x_45) ;  /* 0x0000000000107947 */ /* 0x000fec0003800000 */
.L_x_44:
[----:B------:R-:W-:-:S04]  /*2440*/  LOP3.LUT R21, R21, 0x80000000, RZ, 0xc0, !PT ;  /* 0x8000000015157812 */ /* 0x000fc800078ec0ff */
[----:B------:R-:W-:Y:S01]  /*2450*/  LOP3.LUT R21, R21, 0x7f800000, RZ, 0xfc, !PT ;  /* 0x7f80000015157812 */ /* 0x000fe200078efcff */
[----:B------:R-:W-:Y:S06]  /*2460*/  BRA `(.L_x_45) ;  /* 0x0000000000047947 */ /* 0x000fec0003800000 */
.L_x_43:
[----:B------:R-:W-:-:S07]  /*2470*/  LEA R21, R26, R21, 0x17 ;  /* 0x000000151a157211 */ /* 0x000fce00078eb8ff */
.L_x_45:
[----:B------:R-:W-:Y:S05]  /*2480*/  BSYNC.RECONVERGENT B3 ;  /* 0x0000000000037941 */ /* 0x000fea0003800200 */
.L_x_42:
[----:B------:R-:W-:Y:S01]  /*2490*/  MOV R3, R21 ;  /* 0x0000001500037202 */ /* 0x000fe20000000f00 */
[----:B------:R-:W-:Y:S06]  /*24a0*/  BRA `(.L_x_46) ;  /* 0x0000000000207947 */ /* 0x000fec0003800000 */
.L_x_41:
[----:B------:R-:W-:-:S04]  /*24b0*/  LOP3.LUT R3, R28, 0x80000000, R3, 0x48, !PT ;  /* 0x800000001c037812 */ /* 0x000fc800078e4803 */
[----:B------:R-:W-:Y:S01]  /*24c0*/  LOP3.LUT R3, R3, 0x7f800000, RZ, 0xfc, !PT ;  /* 0x7f80000003037812 */ /* 0x000fe200078efcff */
[----:B------:R-:W-:Y:S06]  /*24d0*/  BRA `(.L_x_46) ;  /* 0x0000000000147947 */ /* 0x000fec0003800000 */
.L_x_40:
[----:B------:R-:W-:Y:S01]  /*24e0*/  LOP3.LUT R3, R28, 0x80000000, R3, 0x48, !PT ;  /* 0x800000001c037812 */ /* 0x000fe200078e4803 */
[----:B------:R-:W-:Y:S06]  /*24f0*/  BRA `(.L_x_46) ;  /* 0x00000000000c7947 */ /* 0x000fec0003800000 */
.L_x_39:
[----:B------:R-:W0:Y:S01]  /*2500*/  MUFU.RSQ R3, -QNAN ;  /* 0xffc0000000037908 */ /* 0x000e220000001400 */
[----:B------:R-:W-:Y:S05]  /*2510*/  BRA `(.L_x_46) ;  /* 0x0000000000047947 */ /* 0x000fea0003800000 */
.L_x_38:
[----:B------:R-:W-:-:S07]  /*2520*/  FADD.FTZ R3, R3, R0 ;  /* 0x0000000003037221 */ /* 0x000fce0000010000 */
.L_x_46:
[----:B------:R-:W-:Y:S05]  /*2530*/  BSYNC.RECONVERGENT B2 ;  /* 0x0000000000027941 */ /* 0x000fea0003800200 */
.L_x_36:
[----:B------:R-:W-:-:S04]  /*2540*/  HFMA2 R23, -RZ, RZ, 0, 0 ;  /* 0x00000000ff177431 */ /* 0x000fc800000001ff */
[----:B0-----:R-:W-:Y:S05]  /*2550*/  RET.REL.NODEC R22 `(_Z11softmax_gpuIfEvPvS0_ii) ;  /* 0xffffffd816a87950 */ /* 0x001fea0003c3ffff */
.L_x_47:
[----:B------:R-:W-:-:S00]  /*2560*/  BRA `(.L_x_47) ;  /* 0xfffffffc00fc7947 */ /* 0x000fc0000383ffff */
[----:B------:R-:W-:-:S00]  /*2570*/  NOP ;  /* 0x0000000000007918 */ /* 0x000fc00000000000 */
        /* <DEDUP_REMOVED lines=8> */
.L_x_48:


//--------------------- .nv.shared._Z11softmax_gpuIfEvPvS0_ii --------------------------
	.section	.nv.shared._Z11softmax_gpuIfEvPvS0_ii,"aw",@nobits
	.sectionflags	@""
	.align	4
.nv.shared._Z11softmax_gpuIfEvPvS0_ii:
	.zero		9216


//--------------------- .nv.shared.reserved.0     --------------------------
	.section	.nv.shared.reserved.0,"aw",@nobits
	.weak		__nv_reservedSMEM_offset_0_alias
	.size		__nv_reservedSMEM_offset_0_alias, 0, 64
	.other		__nv_reservedSMEM_offset_0_alias,@"STO_CUDA_RESERVED_SHARED STV_DEFAULT"
__nv_reservedSMEM_offset_0_alias:
	.zero		0
	.zero		64


//--------------------- .nv.constant0._Z11softmax_gpuIfEvPvS0_ii --------------------------
	.section	.nv.constant0._Z11softmax_gpuIfEvPvS0_ii,"a",@progbits
	.sectionflags	@""
	.align	4
.nv.constant0._Z11softmax_gpuIfEvPvS0_ii:
	.zero		920


//--------------------- SYMBOLS --------------------------

	.type		.nv.reservedSmem.offset0,@object
	.size		.nv.reservedSmem.offset0,0x4
	.type		.nv.reservedSmem.cap,@object
	.size		.nv.reservedSmem.cap,0x4
